//
// Generated by NVIDIA NVVM Compiler
//
// Compiler Build ID: CL-36424714
// Cuda compilation tools, release 13.0, V13.0.88
// Based on NVVM 20.0.0
//

.version 9.0
.target sm_100
.address_size 64

	// .globl	_Z10vectorAdd2PiS_S_i

.visible .entry _Z10vectorAdd2PiS_S_i(
	.param .u64 .ptr .align 1 _Z10vectorAdd2PiS_S_i_param_0,
	.param .u64 .ptr .align 1 _Z10vectorAdd2PiS_S_i_param_1,
	.param .u64 .ptr .align 1 _Z10vectorAdd2PiS_S_i_param_2,
	.param .u32 _Z10vectorAdd2PiS_S_i_param_3
)
{
	.reg .pred 	%p<2>;
	.reg .b32 	%r<14>;
	.reg .b64 	%rd<11>;

	ld.param.u64 	%rd1, [_Z10vectorAdd2PiS_S_i_param_0];
	ld.param.u64 	%rd2, [_Z10vectorAdd2PiS_S_i_param_1];
	ld.param.u64 	%rd3, [_Z10vectorAdd2PiS_S_i_param_2];
	ld.param.u32 	%r2, [_Z10vectorAdd2PiS_S_i_param_3];
	mov.u32 	%r3, %ctaid.x;
	mov.u32 	%r4, %ntid.x;
	mov.u32 	%r5, %tid.x;
	mad.lo.s32 	%r1, %r3, %r4, %r5;
	setp.ge.s32 	%p1, %r1, %r2;
	@%p1 bra 	$L__BB0_2;
	cvta.to.global.u64 	%rd4, %rd1;
	cvta.to.global.u64 	%rd5, %rd2;
	cvta.to.global.u64 	%rd6, %rd3;
	mul.wide.s32 	%rd7, %r1, 4;
	add.s64 	%rd8, %rd4, %rd7;
	ld.global.u32 	%r6, [%rd8];
	add.s64 	%rd9, %rd5, %rd7;
	ld.global.u32 	%r7, [%rd9];
	add.s32 	%r8, %r7, %r6;
	shr.s32 	%r9, %r8, 31;
	shr.u32 	%r10, %r9, 22;
	add.s32 	%r11, %r8, %r10;
	and.b32  	%r12, %r11, -1024;
	sub.s32 	%r13, %r8, %r12;
	add.s64 	%rd10, %rd6, %rd7;
	st.global.u32 	[%rd10], %r13;
$L__BB0_2:
	ret;

}
	// .globl	_Z13logRegressionPfS_S_S_
.visible .entry _Z13logRegressionPfS_S_S_(
	.param .u64 .ptr .align 1 _Z13logRegressionPfS_S_S__param_0,
	.param .u64 .ptr .align 1 _Z13logRegressionPfS_S_S__param_1,
	.param .u64 .ptr .align 1 _Z13logRegressionPfS_S_S__param_2,
	.param .u64 .ptr .align 1 _Z13logRegressionPfS_S_S__param_3
)
{
	.reg .pred 	%p<5>;
	.reg .b32 	%r<24>;
	.reg .b32 	%f<340>;
	.reg .b64 	%rd<18>;
	.reg .b64 	%fd<127>;

	ld.param.u64 	%rd1, [_Z13logRegressionPfS_S_S__param_0];
	ld.param.u64 	%rd3, [_Z13logRegressionPfS_S_S__param_2];
	mov.u32 	%r5, %ctaid.x;
	mov.u32 	%r6, %ntid.x;
	mov.u32 	%r7, %tid.x;
	mad.lo.s32 	%r1, %r5, %r6, %r7;
	setp.gt.s32 	%p1, %r1, 1891421;
	@%p1 bra 	$L__BB1_5;
	ld.param.u64 	%rd15, [_Z13logRegressionPfS_S_S__param_1];
	cvta.to.global.u64 	%rd5, %rd3;
	cvta.to.global.u64 	%rd6, %rd15;
	cvta.to.global.u64 	%rd7, %rd1;
	ld.global.f32 	%f4, [%rd5];
	mul.wide.s32 	%rd8, %r1, 4;
	add.s64 	%rd9, %rd6, %rd8;
	ld.global.f32 	%f1, [%rd9];
	mul.f32 	%f5, %f4, %f1;
	cvt.f64.f32 	%fd6, %f5;
	add.f64 	%fd7, %fd6, 0d0000000000000000;
	ld.global.f32 	%f6, [%rd5+4];
	ld.global.f32 	%f7, [%rd9+7565688];
	mul.f32 	%f8, %f6, %f7;
	cvt.f64.f32 	%fd8, %f8;
	add.f64 	%fd9, %fd7, %fd8;
	ld.global.f32 	%f9, [%rd5+8];
	ld.global.f32 	%f10, [%rd9+15131376];
	mul.f32 	%f11, %f9, %f10;
	cvt.f64.f32 	%fd10, %f11;
	add.f64 	%fd11, %fd9, %fd10;
	ld.global.f32 	%f12, [%rd5+12];
	ld.global.f32 	%f13, [%rd9+22697064];
	mul.f32 	%f14, %f12, %f13;
	cvt.f64.f32 	%fd12, %f14;
	add.f64 	%fd13, %fd11, %fd12;
	ld.global.f32 	%f15, [%rd5+16];
	ld.global.f32 	%f16, [%rd9+30262752];
	mul.f32 	%f17, %f15, %f16;
	cvt.f64.f32 	%fd14, %f17;
	add.f64 	%fd15, %fd13, %fd14;
	ld.global.f32 	%f18, [%rd5+20];
	ld.global.f32 	%f19, [%rd9+37828440];
	mul.f32 	%f20, %f18, %f19;
	cvt.f64.f32 	%fd16, %f20;
	add.f64 	%fd17, %fd15, %fd16;
	ld.global.f32 	%f21, [%rd5+24];
	ld.global.f32 	%f22, [%rd9+45394128];
	mul.f32 	%f23, %f21, %f22;
	cvt.f64.f32 	%fd18, %f23;
	add.f64 	%fd19, %fd17, %fd18;
	ld.global.f32 	%f24, [%rd5+28];
	ld.global.f32 	%f25, [%rd9+52959816];
	mul.f32 	%f26, %f24, %f25;
	cvt.f64.f32 	%fd20, %f26;
	add.f64 	%fd21, %fd19, %fd20;
	ld.global.f32 	%f27, [%rd5+32];
	ld.global.f32 	%f28, [%rd9+60525504];
	mul.f32 	%f29, %f27, %f28;
	cvt.f64.f32 	%fd22, %f29;
	add.f64 	%fd23, %fd21, %fd22;
	ld.global.f32 	%f30, [%rd5+36];
	ld.global.f32 	%f31, [%rd9+68091192];
	mul.f32 	%f32, %f30, %f31;
	cvt.f64.f32 	%fd24, %f32;
	add.f64 	%fd25, %fd23, %fd24;
	ld.global.f32 	%f33, [%rd5+40];
	ld.global.f32 	%f34, [%rd9+75656880];
	mul.f32 	%f35, %f33, %f34;
	cvt.f64.f32 	%fd26, %f35;
	add.f64 	%fd27, %fd25, %fd26;
	ld.global.f32 	%f36, [%rd5+44];
	ld.global.f32 	%f37, [%rd9+83222568];
	mul.f32 	%f38, %f36, %f37;
	cvt.f64.f32 	%fd28, %f38;
	add.f64 	%fd29, %fd27, %fd28;
	ld.global.f32 	%f39, [%rd5+48];
	ld.global.f32 	%f40, [%rd9+90788256];
	mul.f32 	%f41, %f39, %f40;
	cvt.f64.f32 	%fd30, %f41;
	add.f64 	%fd31, %fd29, %fd30;
	ld.global.f32 	%f42, [%rd5+52];
	ld.global.f32 	%f43, [%rd9+98353944];
	mul.f32 	%f44, %f42, %f43;
	cvt.f64.f32 	%fd32, %f44;
	add.f64 	%fd33, %fd31, %fd32;
	ld.global.f32 	%f45, [%rd5+56];
	ld.global.f32 	%f46, [%rd9+105919632];
	mul.f32 	%f47, %f45, %f46;
	cvt.f64.f32 	%fd34, %f47;
	add.f64 	%fd35, %fd33, %fd34;
	ld.global.f32 	%f48, [%rd5+60];
	ld.global.f32 	%f49, [%rd9+113485320];
	mul.f32 	%f50, %f48, %f49;
	cvt.f64.f32 	%fd36, %f50;
	add.f64 	%fd37, %fd35, %fd36;
	ld.global.f32 	%f51, [%rd5+64];
	ld.global.f32 	%f52, [%rd9+121051008];
	mul.f32 	%f53, %f51, %f52;
	cvt.f64.f32 	%fd38, %f53;
	add.f64 	%fd39, %fd37, %fd38;
	ld.global.f32 	%f54, [%rd5+68];
	ld.global.f32 	%f55, [%rd9+128616696];
	mul.f32 	%f56, %f54, %f55;
	cvt.f64.f32 	%fd40, %f56;
	add.f64 	%fd41, %fd39, %fd40;
	ld.global.f32 	%f57, [%rd5+72];
	ld.global.f32 	%f58, [%rd9+136182384];
	mul.f32 	%f59, %f57, %f58;
	cvt.f64.f32 	%fd42, %f59;
	add.f64 	%fd43, %fd41, %fd42;
	ld.global.f32 	%f60, [%rd5+76];
	ld.global.f32 	%f61, [%rd9+143748072];
	mul.f32 	%f62, %f60, %f61;
	cvt.f64.f32 	%fd44, %f62;
	add.f64 	%fd45, %fd43, %fd44;
	ld.global.f32 	%f63, [%rd5+80];
	ld.global.f32 	%f64, [%rd9+151313760];
	mul.f32 	%f65, %f63, %f64;
	cvt.f64.f32 	%fd46, %f65;
	add.f64 	%fd47, %fd45, %fd46;
	ld.global.f32 	%f66, [%rd5+84];
	ld.global.f32 	%f67, [%rd9+158879448];
	mul.f32 	%f68, %f66, %f67;
	cvt.f64.f32 	%fd48, %f68;
	add.f64 	%fd49, %fd47, %fd48;
	ld.global.f32 	%f69, [%rd5+88];
	ld.global.f32 	%f70, [%rd9+166445136];
	mul.f32 	%f71, %f69, %f70;
	cvt.f64.f32 	%fd50, %f71;
	add.f64 	%fd51, %fd49, %fd50;
	ld.global.f32 	%f72, [%rd5+92];
	ld.global.f32 	%f73, [%rd9+174010824];
	mul.f32 	%f74, %f72, %f73;
	cvt.f64.f32 	%fd52, %f74;
	add.f64 	%fd53, %fd51, %fd52;
	ld.global.f32 	%f75, [%rd5+96];
	ld.global.f32 	%f76, [%rd9+181576512];
	mul.f32 	%f77, %f75, %f76;
	cvt.f64.f32 	%fd54, %f77;
	add.f64 	%fd55, %fd53, %fd54;
	ld.global.f32 	%f78, [%rd5+100];
	ld.global.f32 	%f79, [%rd9+189142200];
	mul.f32 	%f80, %f78, %f79;
	cvt.f64.f32 	%fd56, %f80;
	add.f64 	%fd57, %fd55, %fd56;
	ld.global.f32 	%f81, [%rd5+104];
	ld.global.f32 	%f82, [%rd9+196707888];
	mul.f32 	%f83, %f81, %f82;
	cvt.f64.f32 	%fd58, %f83;
	add.f64 	%fd59, %fd57, %fd58;
	ld.global.f32 	%f84, [%rd5+108];
	ld.global.f32 	%f85, [%rd9+204273576];
	mul.f32 	%f86, %f84, %f85;
	cvt.f64.f32 	%fd60, %f86;
	add.f64 	%fd61, %fd59, %fd60;
	ld.global.f32 	%f87, [%rd5+112];
	ld.global.f32 	%f88, [%rd9+211839264];
	mul.f32 	%f89, %f87, %f88;
	cvt.f64.f32 	%fd62, %f89;
	add.f64 	%fd63, %fd61, %fd62;
	ld.global.f32 	%f90, [%rd5+116];
	ld.global.f32 	%f91, [%rd9+219404952];
	mul.f32 	%f92, %f90, %f91;
	cvt.f64.f32 	%fd64, %f92;
	add.f64 	%fd65, %fd63, %fd64;
	ld.global.f32 	%f93, [%rd5+120];
	ld.global.f32 	%f94, [%rd9+226970640];
	mul.f32 	%f95, %f93, %f94;
	cvt.f64.f32 	%fd66, %f95;
	add.f64 	%fd67, %fd65, %fd66;
	ld.global.f32 	%f96, [%rd5+124];
	ld.global.f32 	%f97, [%rd9+234536328];
	mul.f32 	%f98, %f96, %f97;
	cvt.f64.f32 	%fd68, %f98;
	add.f64 	%fd69, %fd67, %fd68;
	ld.global.f32 	%f99, [%rd5+128];
	ld.global.f32 	%f100, [%rd9+242102016];
	mul.f32 	%f101, %f99, %f100;
	cvt.f64.f32 	%fd70, %f101;
	add.f64 	%fd71, %fd69, %fd70;
	ld.global.f32 	%f102, [%rd5+132];
	ld.global.f32 	%f103, [%rd9+249667704];
	mul.f32 	%f104, %f102, %f103;
	cvt.f64.f32 	%fd72, %f104;
	add.f64 	%fd73, %fd71, %fd72;
	ld.global.f32 	%f105, [%rd5+136];
	ld.global.f32 	%f106, [%rd9+257233392];
	mul.f32 	%f107, %f105, %f106;
	cvt.f64.f32 	%fd74, %f107;
	add.f64 	%fd75, %fd73, %fd74;
	ld.global.f32 	%f108, [%rd5+140];
	ld.global.f32 	%f109, [%rd9+264799080];
	mul.f32 	%f110, %f108, %f109;
	cvt.f64.f32 	%fd76, %f110;
	add.f64 	%fd77, %fd75, %fd76;
	ld.global.f32 	%f111, [%rd5+144];
	ld.global.f32 	%f112, [%rd9+272364768];
	mul.f32 	%f113, %f111, %f112;
	cvt.f64.f32 	%fd78, %f113;
	add.f64 	%fd79, %fd77, %fd78;
	ld.global.f32 	%f114, [%rd5+148];
	ld.global.f32 	%f115, [%rd9+279930456];
	mul.f32 	%f116, %f114, %f115;
	cvt.f64.f32 	%fd80, %f116;
	add.f64 	%fd81, %fd79, %fd80;
	ld.global.f32 	%f117, [%rd5+152];
	ld.global.f32 	%f118, [%rd9+287496144];
	mul.f32 	%f119, %f117, %f118;
	cvt.f64.f32 	%fd82, %f119;
	add.f64 	%fd83, %fd81, %fd82;
	ld.global.f32 	%f120, [%rd5+156];
	ld.global.f32 	%f121, [%rd9+295061832];
	mul.f32 	%f122, %f120, %f121;
	cvt.f64.f32 	%fd84, %f122;
	add.f64 	%fd85, %fd83, %fd84;
	ld.global.f32 	%f123, [%rd5+160];
	ld.global.f32 	%f124, [%rd9+302627520];
	mul.f32 	%f125, %f123, %f124;
	cvt.f64.f32 	%fd86, %f125;
	add.f64 	%fd87, %fd85, %fd86;
	ld.global.f32 	%f126, [%rd5+164];
	ld.global.f32 	%f127, [%rd9+310193208];
	mul.f32 	%f128, %f126, %f127;
	cvt.f64.f32 	%fd88, %f128;
	add.f64 	%fd89, %fd87, %fd88;
	ld.global.f32 	%f129, [%rd5+168];
	ld.global.f32 	%f130, [%rd9+317758896];
	mul.f32 	%f131, %f129, %f130;
	cvt.f64.f32 	%fd90, %f131;
	add.f64 	%fd91, %fd89, %fd90;
	ld.global.f32 	%f132, [%rd5+172];
	ld.global.f32 	%f133, [%rd9+325324584];
	mul.f32 	%f134, %f132, %f133;
	cvt.f64.f32 	%fd92, %f134;
	add.f64 	%fd93, %fd91, %fd92;
	ld.global.f32 	%f135, [%rd5+176];
	ld.global.f32 	%f136, [%rd9+332890272];
	mul.f32 	%f137, %f135, %f136;
	cvt.f64.f32 	%fd94, %f137;
	add.f64 	%fd95, %fd93, %fd94;
	ld.global.f32 	%f138, [%rd5+180];
	ld.global.f32 	%f139, [%rd9+340455960];
	mul.f32 	%f140, %f138, %f139;
	cvt.f64.f32 	%fd96, %f140;
	add.f64 	%fd97, %fd95, %fd96;
	ld.global.f32 	%f141, [%rd5+184];
	ld.global.f32 	%f142, [%rd9+348021648];
	mul.f32 	%f143, %f141, %f142;
	cvt.f64.f32 	%fd98, %f143;
	add.f64 	%fd99, %fd97, %fd98;
	ld.global.f32 	%f144, [%rd5+188];
	ld.global.f32 	%f145, [%rd9+355587336];
	mul.f32 	%f146, %f144, %f145;
	cvt.f64.f32 	%fd100, %f146;
	add.f64 	%fd1, %fd99, %fd100;
	add.s64 	%rd10, %rd7, %rd8;
	ld.global.f32 	%f2, [%rd10];
	neg.f64 	%fd101, %fd1;
	fma.rn.f64 	%fd102, %fd1, 0dBFF71547652B82FE, 0d4338000000000000;
	{
	.reg .b32 %temp; 
	mov.b64 	{%r2, %temp}, %fd102;
	}
	mov.f64 	%fd103, 0dC338000000000000;
	add.rn.f64 	%fd104, %fd102, %fd103;
	fma.rn.f64 	%fd105, %fd104, 0dBFE62E42FEFA39EF, %fd101;
	fma.rn.f64 	%fd106, %fd104, 0dBC7ABC9E3B39803F, %fd105;
	fma.rn.f64 	%fd107, %fd106, 0d3E5ADE1569CE2BDF, 0d3E928AF3FCA213EA;
	fma.rn.f64 	%fd108, %fd107, %fd106, 0d3EC71DEE62401315;
	fma.rn.f64 	%fd109, %fd108, %fd106, 0d3EFA01997C89EB71;
	fma.rn.f64 	%fd110, %fd109, %fd106, 0d3F2A01A014761F65;
	fma.rn.f64 	%fd111, %fd110, %fd106, 0d3F56C16C1852B7AF;
	fma.rn.f64 	%fd112, %fd111, %fd106, 0d3F81111111122322;
	fma.rn.f64 	%fd113, %fd112, %fd106, 0d3FA55555555502A1;
	fma.rn.f64 	%fd114, %fd113, %fd106, 0d3FC5555555555511;
	fma.rn.f64 	%fd115, %fd114, %fd106, 0d3FE000000000000B;
	fma.rn.f64 	%fd116, %fd115, %fd106, 0d3FF0000000000000;
	fma.rn.f64 	%fd117, %fd116, %fd106, 0d3FF0000000000000;
	{
	.reg .b32 %temp; 
	mov.b64 	{%r3, %temp}, %fd117;
	}
	{
	.reg .b32 %temp; 
	mov.b64 	{%temp, %r4}, %fd117;
	}
	shl.b32 	%r8, %r2, 20;
	add.s32 	%r9, %r8, %r4;
	mov.b64 	%fd126, {%r3, %r9};
	{
	.reg .b32 %temp; 
	mov.b64 	{%temp, %r10}, %fd101;
	}
	mov.b32 	%f147, %r10;
	abs.f32 	%f3, %f147;
	setp.lt.f32 	%p2, %f3, 0f4086232B;
	@%p2 bra 	$L__BB1_4;
	setp.gt.f64 	%p3, %fd1, 0d0000000000000000;
	mov.f64 	%fd118, 0d7FF0000000000000;
	sub.f64 	%fd119, %fd118, %fd1;
	selp.f64 	%fd126, 0d0000000000000000, %fd119, %p3;
	setp.geu.f32 	%p4, %f3, 0f40874800;
	@%p4 bra 	$L__BB1_4;
	shr.u32 	%r11, %r2, 31;
	add.s32 	%r12, %r2, %r11;
	shr.s32 	%r13, %r12, 1;
	shl.b32 	%r14, %r13, 20;
	add.s32 	%r15, %r4, %r14;
	mov.b64 	%fd120, {%r3, %r15};
	sub.s32 	%r16, %r2, %r13;
	shl.b32 	%r17, %r16, 20;
	add.s32 	%r18, %r17, 1072693248;
	mov.b32 	%r19, 0;
	mov.b64 	%fd121, {%r19, %r18};
	mul.f64 	%fd126, %fd121, %fd120;
$L__BB1_4:
	ld.param.u64 	%rd17, [_Z13logRegressionPfS_S_S__param_3];
	ld.param.u64 	%rd16, [_Z13logRegressionPfS_S_S__param_1];
	cvta.to.global.u64 	%rd11, %rd17;
	add.f64 	%fd122, %fd126, 0d3FF0000000000000;
	rcp.rn.f64 	%fd123, %fd122;
	cvt.f64.f32 	%fd124, %f2;
	sub.f64 	%fd125, %fd124, %fd123;
	cvt.rn.f32.f64 	%f148, %fd125;
	mul.f32 	%f149, %f1, %f148;
	div.rn.f32 	%f150, %f149, 0f49E6E2F0;
	atom.global.add.f32 	%f151, [%rd11], %f150;
	cvta.to.global.u64 	%rd12, %rd16;
	mov.u32 	%r20, %ctaid.x;
	mov.u32 	%r21, %ntid.x;
	mov.u32 	%r22, %tid.x;
	mad.lo.s32 	%r23, %r20, %r21, %r22;
	mul.wide.s32 	%rd13, %r23, 4;
	add.s64 	%rd14, %rd12, %rd13;
	ld.global.f32 	%f152, [%rd14+7565688];
	mul.f32 	%f153, %f152, %f148;
	div.rn.f32 	%f154, %f153, 0f49E6E2F0;
	atom.global.add.f32 	%f155, [%rd11+4], %f154;
	ld.global.f32 	%f156, [%rd14+15131376];
	mul.f32 	%f157, %f156, %f148;
	div.rn.f32 	%f158, %f157, 0f49E6E2F0;
	atom.global.add.f32 	%f159, [%rd11+8], %f158;
	ld.global.f32 	%f160, [%rd14+22697064];
	mul.f32 	%f161, %f160, %f148;
	div.rn.f32 	%f162, %f161, 0f49E6E2F0;
	atom.global.add.f32 	%f163, [%rd11+12], %f162;
	ld.global.f32 	%f164, [%rd14+30262752];
	mul.f32 	%f165, %f164, %f148;
	div.rn.f32 	%f166, %f165, 0f49E6E2F0;
	atom.global.add.f32 	%f167, [%rd11+16], %f166;
	ld.global.f32 	%f168, [%rd14+37828440];
	mul.f32 	%f169, %f168, %f148;
	div.rn.f32 	%f170, %f169, 0f49E6E2F0;
	atom.global.add.f32 	%f171, [%rd11+20], %f170;
	ld.global.f32 	%f172, [%rd14+45394128];
	mul.f32 	%f173, %f172, %f148;
	div.rn.f32 	%f174, %f173, 0f49E6E2F0;
	atom.global.add.f32 	%f175, [%rd11+24], %f174;
	ld.global.f32 	%f176, [%rd14+52959816];
	mul.f32 	%f177, %f176, %f148;
	div.rn.f32 	%f178, %f177, 0f49E6E2F0;
	atom.global.add.f32 	%f179, [%rd11+28], %f178;
	ld.global.f32 	%f180, [%rd14+60525504];
	mul.f32 	%f181, %f180, %f148;
	div.rn.f32 	%f182, %f181, 0f49E6E2F0;
	atom.global.add.f32 	%f183, [%rd11+32], %f182;
	ld.global.f32 	%f184, [%rd14+68091192];
	mul.f32 	%f185, %f184, %f148;
	div.rn.f32 	%f186, %f185, 0f49E6E2F0;
	atom.global.add.f32 	%f187, [%rd11+36], %f186;
	ld.global.f32 	%f188, [%rd14+75656880];
	mul.f32 	%f189, %f188, %f148;
	div.rn.f32 	%f190, %f189, 0f49E6E2F0;
	atom.global.add.f32 	%f191, [%rd11+40], %f190;
	ld.global.f32 	%f192, [%rd14+83222568];
	mul.f32 	%f193, %f192, %f148;
	div.rn.f32 	%f194, %f193, 0f49E6E2F0;
	atom.global.add.f32 	%f195, [%rd11+44], %f194;
	ld.global.f32 	%f196, [%rd14+90788256];
	mul.f32 	%f197, %f196, %f148;
	div.rn.f32 	%f198, %f197, 0f49E6E2F0;
	atom.global.add.f32 	%f199, [%rd11+48], %f198;
	ld.global.f32 	%f200, [%rd14+98353944];
	mul.f32 	%f201, %f200, %f148;
	div.rn.f32 	%f202, %f201, 0f49E6E2F0;
	atom.global.add.f32 	%f203, [%rd11+52], %f202;
	ld.global.f32 	%f204, [%rd14+105919632];
	mul.f32 	%f205, %f204, %f148;
	div.rn.f32 	%f206, %f205, 0f49E6E2F0;
	atom.global.add.f32 	%f207, [%rd11+56], %f206;
	ld.global.f32 	%f208, [%rd14+113485320];
	mul.f32 	%f209, %f208, %f148;
	div.rn.f32 	%f210, %f209, 0f49E6E2F0;
	atom.global.add.f32 	%f211, [%rd11+60], %f210;
	ld.global.f32 	%f212, [%rd14+121051008];
	mul.f32 	%f213, %f212, %f148;
	div.rn.f32 	%f214, %f213, 0f49E6E2F0;
	atom.global.add.f32 	%f215, [%rd11+64], %f214;
	ld.global.f32 	%f216, [%rd14+128616696];
	mul.f32 	%f217, %f216, %f148;
	div.rn.f32 	%f218, %f217, 0f49E6E2F0;
	atom.global.add.f32 	%f219, [%rd11+68], %f218;
	ld.global.f32 	%f220, [%rd14+136182384];
	mul.f32 	%f221, %f220, %f148;
	div.rn.f32 	%f222, %f221, 0f49E6E2F0;
	atom.global.add.f32 	%f223, [%rd11+72], %f222;
	ld.global.f32 	%f224, [%rd14+143748072];
	mul.f32 	%f225, %f224, %f148;
	div.rn.f32 	%f226, %f225, 0f49E6E2F0;
	atom.global.add.f32 	%f227, [%rd11+76], %f226;
	ld.global.f32 	%f228, [%rd14+151313760];
	mul.f32 	%f229, %f228, %f148;
	div.rn.f32 	%f230, %f229, 0f49E6E2F0;
	atom.global.add.f32 	%f231, [%rd11+80], %f230;
	ld.global.f32 	%f232, [%rd14+158879448];
	mul.f32 	%f233, %f232, %f148;
	div.rn.f32 	%f234, %f233, 0f49E6E2F0;
	atom.global.add.f32 	%f235, [%rd11+84], %f234;
	ld.global.f32 	%f236, [%rd14+166445136];
	mul.f32 	%f237, %f236, %f148;
	div.rn.f32 	%f238, %f237, 0f49E6E2F0;
	atom.global.add.f32 	%f239, [%rd11+88], %f238;
	ld.global.f32 	%f240, [%rd14+174010824];
	mul.f32 	%f241, %f240, %f148;
	div.rn.f32 	%f242, %f241, 0f49E6E2F0;
	atom.global.add.f32 	%f243, [%rd11+92], %f242;
	ld.global.f32 	%f244, [%rd14+181576512];
	mul.f32 	%f245, %f244, %f148;
	div.rn.f32 	%f246, %f245, 0f49E6E2F0;
	atom.global.add.f32 	%f247, [%rd11+96], %f246;
	ld.global.f32 	%f248, [%rd14+189142200];
	mul.f32 	%f249, %f248, %f148;
	div.rn.f32 	%f250, %f249, 0f49E6E2F0;
	atom.global.add.f32 	%f251, [%rd11+100], %f250;
	ld.global.f32 	%f252, [%rd14+196707888];
	mul.f32 	%f253, %f252, %f148;
	div.rn.f32 	%f254, %f253, 0f49E6E2F0;
	atom.global.add.f32 	%f255, [%rd11+104], %f254;
	ld.global.f32 	%f256, [%rd14+204273576];
	mul.f32 	%f257, %f256, %f148;
	div.rn.f32 	%f258, %f257, 0f49E6E2F0;
	atom.global.add.f32 	%f259, [%rd11+108], %f258;
	ld.global.f32 	%f260, [%rd14+211839264];
	mul.f32 	%f261, %f260, %f148;
	div.rn.f32 	%f262, %f261, 0f49E6E2F0;
	atom.global.add.f32 	%f263, [%rd11+112], %f262;
	ld.global.f32 	%f264, [%rd14+219404952];
	mul.f32 	%f265, %f264, %f148;
	div.rn.f32 	%f266, %f265, 0f49E6E2F0;
	atom.global.add.f32 	%f267, [%rd11+116], %f266;
	ld.global.f32 	%f268, [%rd14+226970640];
	mul.f32 	%f269, %f268, %f148;
	div.rn.f32 	%f270, %f269, 0f49E6E2F0;
	atom.global.add.f32 	%f271, [%rd11+120], %f270;
	ld.global.f32 	%f272, [%rd14+234536328];
	mul.f32 	%f273, %f272, %f148;
	div.rn.f32 	%f274, %f273, 0f49E6E2F0;
	atom.global.add.f32 	%f275, [%rd11+124], %f274;
	ld.global.f32 	%f276, [%rd14+242102016];
	mul.f32 	%f277, %f276, %f148;
	div.rn.f32 	%f278, %f277, 0f49E6E2F0;
	atom.global.add.f32 	%f279, [%rd11+128], %f278;
	ld.global.f32 	%f280, [%rd14+249667704];
	mul.f32 	%f281, %f280, %f148;
	div.rn.f32 	%f282, %f281, 0f49E6E2F0;
	atom.global.add.f32 	%f283, [%rd11+132], %f282;
	ld.global.f32 	%f284, [%rd14+257233392];
	mul.f32 	%f285, %f284, %f148;
	div.rn.f32 	%f286, %f285, 0f49E6E2F0;
	atom.global.add.f32 	%f287, [%rd11+136], %f286;
	ld.global.f32 	%f288, [%rd14+264799080];
	mul.f32 	%f289, %f288, %f148;
	div.rn.f32 	%f290, %f289, 0f49E6E2F0;
	atom.global.add.f32 	%f291, [%rd11+140], %f290;
	ld.global.f32 	%f292, [%rd14+272364768];
	mul.f32 	%f293, %f292, %f148;
	div.rn.f32 	%f294, %f293, 0f49E6E2F0;
	atom.global.add.f32 	%f295, [%rd11+144], %f294;
	ld.global.f32 	%f296, [%rd14+279930456];
	mul.f32 	%f297, %f296, %f148;
	div.rn.f32 	%f298, %f297, 0f49E6E2F0;
	atom.global.add.f32 	%f299, [%rd11+148], %f298;
	ld.global.f32 	%f300, [%rd14+287496144];
	mul.f32 	%f301, %f300, %f148;
	div.rn.f32 	%f302, %f301, 0f49E6E2F0;
	atom.global.add.f32 	%f303, [%rd11+152], %f302;
	ld.global.f32 	%f304, [%rd14+295061832];
	mul.f32 	%f305, %f304, %f148;
	div.rn.f32 	%f306, %f305, 0f49E6E2F0;
	atom.global.add.f32 	%f307, [%rd11+156], %f306;
	ld.global.f32 	%f308, [%rd14+302627520];
	mul.f32 	%f309, %f308, %f148;
	div.rn.f32 	%f310, %f309, 0f49E6E2F0;
	atom.global.add.f32 	%f311, [%rd11+160], %f310;
	ld.global.f32 	%f312, [%rd14+310193208];
	mul.f32 	%f313, %f312, %f148;
	div.rn.f32 	%f314, %f313, 0f49E6E2F0;
	atom.global.add.f32 	%f315, [%rd11+164], %f314;
	ld.global.f32 	%f316, [%rd14+317758896];
	mul.f32 	%f317, %f316, %f148;
	div.rn.f32 	%f318, %f317, 0f49E6E2F0;
	atom.global.add.f32 	%f319, [%rd11+168], %f318;
	ld.global.f32 	%f320, [%rd14+325324584];
	mul.f32 	%f321, %f320, %f148;
	div.rn.f32 	%f322, %f321, 0f49E6E2F0;
	atom.global.add.f32 	%f323, [%rd11+172], %f322;
	ld.global.f32 	%f324, [%rd14+332890272];
	mul.f32 	%f325, %f324, %f148;
	div.rn.f32 	%f326, %f325, 0f49E6E2F0;
	atom.global.add.f32 	%f327, [%rd11+176], %f326;
	ld.global.f32 	%f328, [%rd14+340455960];
	mul.f32 	%f329, %f328, %f148;
	div.rn.f32 	%f330, %f329, 0f49E6E2F0;
	atom.global.add.f32 	%f331, [%rd11+180], %f330;
	ld.global.f32 	%f332, [%rd14+348021648];
	mul.f32 	%f333, %f332, %f148;
	div.rn.f32 	%f334, %f333, 0f49E6E2F0;
	atom.global.add.f32 	%f335, [%rd11+184], %f334;
	ld.global.f32 	%f336, [%rd14+355587336];
	mul.f32 	%f337, %f336, %f148;
	div.rn.f32 	%f338, %f337, 0f49E6E2F0;
	atom.global.add.f32 	%f339, [%rd11+188], %f338;
$L__BB1_5:
	ret;

}
	// .globl	_Z9vectorAddPiii
.visible .entry _Z9vectorAddPiii(
	.param .u64 .ptr .align 1 _Z9vectorAddPiii_param_0,
	.param .u32 _Z9vectorAddPiii_param_1,
	.param .u32 _Z9vectorAddPiii_param_2
)
{
	.reg .pred 	%p<12>;
	.reg .b32 	%r<125>;
	.reg .b64 	%rd<18>;

	ld.param.u64 	%rd5, [_Z9vectorAddPiii_param_0];
	ld.param.u32 	%r39, [_Z9vectorAddPiii_param_1];
	ld.param.u32 	%r40, [_Z9vectorAddPiii_param_2];
	cvta.to.global.u64 	%rd1, %rd5;
	mov.u32 	%r41, %ctaid.x;
	mov.u32 	%r42, %ntid.x;
	mov.u32 	%r43, %tid.x;
	mad.lo.s32 	%r1, %r41, %r42, %r43;
	setp.ge.s32 	%p1, %r1, %r40;
	setp.lt.s32 	%p2, %r39, 2;
	or.pred  	%p3, %p1, %p2;
	@%p3 bra 	$L__BB2_15;
	mul.wide.s32 	%rd6, %r1, 4;
	add.s64 	%rd2, %rd1, %rd6;
	ld.global.u32 	%r124, [%rd2];
	add.s32 	%r3, %r39, -1;
	add.s32 	%r46, %r39, -2;
	and.b32  	%r4, %r3, 15;
	setp.lt.u32 	%p4, %r46, 15;
	mov.b32 	%r117, 1;
	@%p4 bra 	$L__BB2_5;
	and.b32  	%r49, %r3, -16;
	neg.s32 	%r110, %r49;
	add.s64 	%rd8, %rd6, %rd1;
	add.s64 	%rd3, %rd8, 60525504;
	mov.b32 	%r109, 0;
	mov.b32 	%r108, 1891422;
$L__BB2_3:
	.pragma "nounroll";
	mul.wide.s32 	%rd9, %r108, 4;
	add.s64 	%rd10, %rd3, %rd9;
	ld.global.u32 	%r50, [%rd10+-60525504];
	add.s32 	%r51, %r124, %r50;
	ld.global.u32 	%r52, [%rd10+-52959816];
	add.s32 	%r53, %r51, %r52;
	ld.global.u32 	%r54, [%rd10+-45394128];
	add.s32 	%r55, %r53, %r54;
	ld.global.u32 	%r56, [%rd10+-37828440];
	add.s32 	%r57, %r55, %r56;
	ld.global.u32 	%r58, [%rd10+-30262752];
	add.s32 	%r59, %r57, %r58;
	ld.global.u32 	%r60, [%rd10+-22697064];
	add.s32 	%r61, %r59, %r60;
	ld.global.u32 	%r62, [%rd10+-15131376];
	add.s32 	%r63, %r61, %r62;
	ld.global.u32 	%r64, [%rd10+-7565688];
	add.s32 	%r65, %r63, %r64;
	ld.global.u32 	%r66, [%rd10];
	add.s32 	%r67, %r65, %r66;
	ld.global.u32 	%r68, [%rd10+7565688];
	add.s32 	%r69, %r67, %r68;
	ld.global.u32 	%r70, [%rd10+15131376];
	add.s32 	%r71, %r69, %r70;
	ld.global.u32 	%r72, [%rd10+22697064];
	add.s32 	%r73, %r71, %r72;
	ld.global.u32 	%r74, [%rd10+30262752];
	add.s32 	%r75, %r73, %r74;
	ld.global.u32 	%r76, [%rd10+37828440];
	add.s32 	%r77, %r75, %r76;
	ld.global.u32 	%r78, [%rd10+45394128];
	add.s32 	%r79, %r77, %r78;
	ld.global.u32 	%r80, [%rd10+52959816];
	add.s32 	%r124, %r79, %r80;
	add.s32 	%r110, %r110, 16;
	add.s32 	%r109, %r109, 16;
	add.s32 	%r108, %r108, 30262752;
	setp.ne.s32 	%p5, %r110, 0;
	@%p5 bra 	$L__BB2_3;
	add.s32 	%r117, %r109, 1;
$L__BB2_5:
	setp.eq.s32 	%p6, %r4, 0;
	@%p6 bra 	$L__BB2_14;
	and.b32  	%r18, %r3, 7;
	setp.lt.u32 	%p7, %r4, 8;
	@%p7 bra 	$L__BB2_8;
	mul.lo.s32 	%r82, %r117, 1891422;
	mul.wide.s32 	%rd11, %r82, 4;
	add.s64 	%rd12, %rd2, %rd11;
	ld.global.u32 	%r83, [%rd12];
	add.s32 	%r84, %r124, %r83;
	ld.global.u32 	%r85, [%rd12+7565688];
	add.s32 	%r86, %r84, %r85;
	ld.global.u32 	%r87, [%rd12+15131376];
	add.s32 	%r88, %r86, %r87;
	ld.global.u32 	%r89, [%rd12+22697064];
	add.s32 	%r90, %r88, %r89;
	ld.global.u32 	%r91, [%rd12+30262752];
	add.s32 	%r92, %r90, %r91;
	ld.global.u32 	%r93, [%rd12+37828440];
	add.s32 	%r94, %r92, %r93;
	ld.global.u32 	%r95, [%rd12+45394128];
	add.s32 	%r96, %r94, %r95;
	ld.global.u32 	%r97, [%rd12+52959816];
	add.s32 	%r124, %r96, %r97;
	add.s32 	%r117, %r117, 8;
$L__BB2_8:
	setp.eq.s32 	%p8, %r18, 0;
	@%p8 bra 	$L__BB2_14;
	and.b32  	%r24, %r3, 3;
	setp.lt.u32 	%p9, %r18, 4;
	@%p9 bra 	$L__BB2_11;
	mul.lo.s32 	%r99, %r117, 1891422;
	mul.wide.s32 	%rd13, %r99, 4;
	add.s64 	%rd14, %rd2, %rd13;
	ld.global.u32 	%r100, [%rd14];
	add.s32 	%r101, %r124, %r100;
	ld.global.u32 	%r102, [%rd14+7565688];
	add.s32 	%r103, %r101, %r102;
	ld.global.u32 	%r104, [%rd14+15131376];
	add.s32 	%r105, %r103, %r104;
	ld.global.u32 	%r106, [%rd14+22697064];
	add.s32 	%r124, %r105, %r106;
	add.s32 	%r117, %r117, 4;
$L__BB2_11:
	setp.eq.s32 	%p10, %r24, 0;
	@%p10 bra 	$L__BB2_14;
	mul.lo.s32 	%r122, %r117, 1891422;
	neg.s32 	%r121, %r24;
$L__BB2_13:
	.pragma "nounroll";
	mul.wide.s32 	%rd16, %r122, 4;
	add.s64 	%rd17, %rd2, %rd16;
	ld.global.u32 	%r107, [%rd17];
	add.s32 	%r124, %r124, %r107;
	add.s32 	%r122, %r122, 1891422;
	add.s32 	%r121, %r121, 1;
	setp.ne.s32 	%p11, %r121, 0;
	@%p11 bra 	$L__BB2_13;
$L__BB2_14:
	st.global.u32 	[%rd2], %r124;
$L__BB2_15:
	ret;

}


// ===== COMPILED SASS (sm_100) =====

	.target	sm_100

	.elftype	@"ET_EXEC"


//--------------------- .note.nv.tkinfo           --------------------------
	.section	.note.nv.tkinfo,"",@"SHT_NOTE"
	.sectionflags	@"SHF_NOTE_NV_TKINFO"
	.tkinfo
        /*0018*/ 	.word	0x00000002
        /*0030*/ 	.string	""
        /*0030*/ 	.string	"ptxas"
        /*0030*/ 	.string	"Cuda compilation tools, release 13.0, V13.0.88"
        /*0030*/ 	.string	"Build cuda_13.0.r13.0/compiler.36424714_0"
        /*0030*/ 	.string	"-arch sm_100 -m 64 "



//--------------------- .note.nv.cuinfo           --------------------------
	.section	.note.nv.cuinfo,"",@"SHT_NOTE"
	.sectionflags	@"SHF_NOTE_NV_CUINFO"
        /*0018*/ 	.short	0x0002
        /*001a*/ 	.short	0x0064
        /*001c*/ 	.short	0x0082
	.zero		2


//--------------------- .nv.info                  --------------------------
	.section	.nv.info,"",@"SHT_CUDA_INFO"
	.align	4


	//----- nvinfo : EIATTR_REGCOUNT
	.align		4
        /*0000*/ 	.byte	0x04, 0x2f
        /*0002*/ 	.short	(.L_1 - .L_0)
	.align		4
.L_0:
        /*0004*/ 	.word	index@(_Z10vectorAdd2PiS_S_i)
        /*0008*/ 	.word	0x0000000e


	//----- nvinfo : EIATTR_FRAME_SIZE
	.align		4
.L_1:
        /*000c*/ 	.byte	0x04, 0x11
        /*000e*/ 	.short	(.L_3 - .L_2)
	.align		4
.L_2:
        /*0010*/ 	.word	index@(_Z10vectorAdd2PiS_S_i)
        /*0014*/ 	.word	0x00000000


	//----- nvinfo : EIATTR_REGCOUNT
	.align		4
.L_3:
        /*0018*/ 	.byte	0x04, 0x2f
        /*001a*/ 	.short	(.L_5 - .L_4)
	.align		4
.L_4:
        /*001c*/ 	.word	index@(_Z13logRegressionPfS_S_S_)
        /*0020*/ 	.word	0x00000026


	//----- nvinfo : EIATTR_FRAME_SIZE
	.align		4
.L_5:
        /*0024*/ 	.byte	0x04, 0x11
        /*0026*/ 	.short	(.L_7 - .L_6)
	.align		4
.L_6:
        /*0028*/ 	.word	index@($__internal_1_$__cuda_sm3x_div_rn_noftz_f32_slowpath)
        /*002c*/ 	.word	0x00000000


	//----- nvinfo : EIATTR_FRAME_SIZE
	.align		4
.L_7:
        /*0030*/ 	.byte	0x04, 0x11
        /*0032*/ 	.short	(.L_9 - .L_8)
	.align		4
.L_8:
        /*0034*/ 	.word	index@($__internal_0_$__cuda_sm20_dblrcp_rn_slowpath_v3)
        /*0038*/ 	.word	0x00000000


	//----- nvinfo : EIATTR_FRAME_SIZE
	.align		4
.L_9:
        /*003c*/ 	.byte	0x04, 0x11
        /*003e*/ 	.short	(.L_11 - .L_10)
	.align		4
.L_10:
        /*0040*/ 	.word	index@(_Z13logRegressionPfS_S_S_)
        /*0044*/ 	.word	0x00000000


	//----- nvinfo : EIATTR_REGCOUNT
	.align		4
.L_11:
        /*0048*/ 	.byte	0x04, 0x2f
        /*004a*/ 	.short	(.L_13 - .L_12)
	.align		4
.L_12:
        /*004c*/ 	.word	index@(_Z9vectorAddPiii)
        /*0050*/ 	.word	0x00000020


	//----- nvinfo : EIATTR_FRAME_SIZE
	.align		4
.L_13:
        /*0054*/ 	.byte	0x04, 0x11
        /*0056*/ 	.short	(.L_15 - .L_14)
	.align		4
.L_14:
        /*0058*/ 	.word	index@(_Z9vectorAddPiii)
        /*005c*/ 	.word	0x00000000


	//----- nvinfo : EIATTR_MIN_STACK_SIZE
	.align		4
.L_15:
        /*0060*/ 	.byte	0x04, 0x12
        /*0062*/ 	.short	(.L_17 - .L_16)
	.align		4
.L_16:
        /*0064*/ 	.word	index@(_Z9vectorAddPiii)
        /*0068*/ 	.word	0x00000000


	//----- nvinfo : EIATTR_MIN_STACK_SIZE
	.align		4
.L_17:
        /*006c*/ 	.byte	0x04, 0x12
        /*006e*/ 	.short	(.L_19 - .L_18)
	.align		4
.L_18:
        /*0070*/ 	.word	index@(_Z13logRegressionPfS_S_S_)
        /*0074*/ 	.word	0x00000000


	//----- nvinfo : EIATTR_MIN_STACK_SIZE
	.align		4
.L_19:
        /*0078*/ 	.byte	0x04, 0x12
        /*007a*/ 	.short	(.L_21 - .L_20)
	.align		4
.L_20:
        /*007c*/ 	.word	index@(_Z10vectorAdd2PiS_S_i)
        /*0080*/ 	.word	0x00000000
.L_21:


//--------------------- .nv.compat                --------------------------
	.section	.nv.compat,"",@"SHT_CUDA_COMPAT_INFO"
	.align	4
        /*0000*/ 	.byte	0x02, 0x09, 0x00, 0x00, 0x02, 0x02, 0x01, 0x00, 0x02, 0x05, 0x05, 0x00, 0x03, 0x07, 0x01, 0x01
        /*0010*/ 	.byte	0x02, 0x03, 0x00, 0x00, 0x02, 0x06, 0x01, 0x00, 0x04, 0x0b, 0x08, 0x00, 0x01, 0x00, 0x00, 0x00
        /*0020*/ 	.byte	0x00, 0x00, 0x00, 0x00


//--------------------- .nv.info._Z9vectorAddPiii --------------------------
	.section	.nv.info._Z9vectorAddPiii,"",@"SHT_CUDA_INFO"
	.sectionflags	@""
	.align	4


	//----- nvinfo : EIATTR_CUDA_API_VERSION
	.align		4
        /*0000*/ 	.byte	0x04, 0x37
        /*0002*/ 	.short	(.L_23 - .L_22)
.L_22:
        /*0004*/ 	.word	0x00000082


	//----- nvinfo : EIATTR_KPARAM_INFO
	.align		4
.L_23:
        /*0008*/ 	.byte	0x04, 0x17
        /*000a*/ 	.short	(.L_25 - .L_24)
.L_24:
        /*000c*/ 	.word	0x00000000
        /*0010*/ 	.short	0x0002
        /*0012*/ 	.short	0x000c
        /*0014*/ 	.byte	0x00, 0xf0, 0x11, 0x00


	//----- nvinfo : EIATTR_KPARAM_INFO
	.align		4
.L_25:
        /*0018*/ 	.byte	0x04, 0x17
        /*001a*/ 	.short	(.L_27 - .L_26)
.L_26:
        /*001c*/ 	.word	0x00000000
        /*0020*/ 	.short	0x0001
        /*0022*/ 	.short	0x0008
        /*0024*/ 	.byte	0x00, 0xf0, 0x11, 0x00


	//----- nvinfo : EIATTR_KPARAM_INFO
	.align		4
.L_27:
        /*0028*/ 	.byte	0x04, 0x17
        /*002a*/ 	.short	(.L_29 - .L_28)
.L_28:
        /*002c*/ 	.word	0x00000000
        /*0030*/ 	.short	0x0000
        /*0032*/ 	.short	0x0000
        /*0034*/ 	.byte	0x00, 0xf5, 0x21, 0x00


	//----- nvinfo : EIATTR_SPARSE_MMA_MASK
	.align		4
.L_29:
        /*0038*/ 	.byte	0x03, 0x50
        /*003a*/ 	.short	0x0000


	//----- nvinfo : EIATTR_MAXREG_COUNT
	.align		4
        /*003c*/ 	.byte	0x03, 0x1b
        /*003e*/ 	.short	0x00ff


	//----- nvinfo : EIATTR_MERCURY_ISA_VERSION
	.align		4
        /*0040*/ 	.byte	0x03, 0x5f
        /*0042*/ 	.short	0x0101


	//----- nvinfo : EIATTR_VRC_CTA_INIT_COUNT
	.align		4
        /*0044*/ 	.byte	0x02, 0x4a
	.zero		1
	.zero		1


	//----- nvinfo : EIATTR_EXIT_INSTR_OFFSETS
	.align		4
        /*0048*/ 	.byte	0x04, 0x1c
        /*004a*/ 	.short	(.L_31 - .L_30)


	//   ....[0]....
.L_30:
        /*004c*/ 	.word	0x00000080


	//   ....[1]....
        /*0050*/ 	.word	0x000007c0


	//----- nvinfo : EIATTR_CBANK_PARAM_SIZE
	.align		4
.L_31:
        /*0054*/ 	.byte	0x03, 0x19
        /*0056*/ 	.short	0x0010


	//----- nvinfo : EIATTR_PARAM_CBANK
	.align		4
        /*0058*/ 	.byte	0x04, 0x0a
        /*005a*/ 	.short	(.L_33 - .L_32)
	.align		4
.L_32:
        /*005c*/ 	.word	index@(.nv.constant0._Z9vectorAddPiii)
        /*0060*/ 	.short	0x0380
        /*0062*/ 	.short	0x0010


	//----- nvinfo : EIATTR_SW_WAR
	.align		4
.L_33:
        /*0064*/ 	.byte	0x04, 0x36
        /*0066*/ 	.short	(.L_35 - .L_34)
.L_34:
        /*0068*/ 	.word	0x00000008
.L_35:


//--------------------- .nv.info._Z13logRegressionPfS_S_S_ --------------------------
	.section	.nv.info._Z13logRegressionPfS_S_S_,"",@"SHT_CUDA_INFO"
	.sectionflags	@""
	.align	4


	//----- nvinfo : EIATTR_CUDA_API_VERSION
	.align		4
        /*0000*/ 	.byte	0x04, 0x37
        /*0002*/ 	.short	(.L_37 - .L_36)
.L_36:
        /*0004*/ 	.word	0x00000082


	//----- nvinfo : EIATTR_KPARAM_INFO
	.align		4
.L_37:
        /*0008*/ 	.byte	0x04, 0x17
        /*000a*/ 	.short	(.L_39 - .L_38)
.L_38:
        /*000c*/ 	.word	0x00000000
        /*0010*/ 	.short	0x0003
        /*0012*/ 	.short	0x0018
        /*0014*/ 	.byte	0x00, 0xf5, 0x21, 0x00


	//----- nvinfo : EIATTR_KPARAM_INFO
	.align		4
.L_39:
        /*0018*/ 	.byte	0x04, 0x17
        /*001a*/ 	.short	(.L_41 - .L_40)
.L_40:
        /*001c*/ 	.word	0x00000000
        /*0020*/ 	.short	0x0002
        /*0022*/ 	.short	0x0010
        /*0024*/ 	.byte	0x00, 0xf5, 0x21, 0x00


	//----- nvinfo : EIATTR_KPARAM_INFO
	.align		4
.L_41:
        /*0028*/ 	.byte	0x04, 0x17
        /*002a*/ 	.short	(.L_43 - .L_42)
.L_42:
        /*002c*/ 	.word	0x00000000
        /*0030*/ 	.short	0x0001
        /*0032*/ 	.short	0x0008
        /*0034*/ 	.byte	0x00, 0xf5, 0x21, 0x00


	//----- nvinfo : EIATTR_KPARAM_INFO
	.align		4
.L_43:
        /*0038*/ 	.byte	0x04, 0x17
        /*003a*/ 	.short	(.L_45 - .L_44)
.L_44:
        /*003c*/ 	.word	0x00000000
        /*0040*/ 	.short	0x0000
        /*0042*/ 	.short	0x0000
        /*0044*/ 	.byte	0x00, 0xf5, 0x21, 0x00


	//----- nvinfo : EIATTR_SPARSE_MMA_MASK
	.align		4
.L_45:
        /*0048*/ 	.byte	0x03, 0x50
        /*004a*/ 	.short	0x0000


	//----- nvinfo : EIATTR_MAXREG_COUNT
	.align		4
        /*004c*/ 	.byte	0x03, 0x1b
        /*004e*/ 	.short	0x00ff


	//----- nvinfo : EIATTR_MERCURY_ISA_VERSION
	.align		4
        /*0050*/ 	.byte	0x03, 0x5f
        /*0052*/ 	.short	0x0101


	//----- nvinfo : EIATTR_VRC_CTA_INIT_COUNT
	.align		4
        /*0054*/ 	.byte	0x02, 0x4a
	.zero		1
	.zero		1


	//----- nvinfo : EIATTR_EXIT_INSTR_OFFSETS
	.align		4
        /*0058*/ 	.byte	0x04, 0x1c
        /*005a*/ 	.short	(.L_47 - .L_46)


	//   ....[0]....
.L_46:
        /*005c*/ 	.word	0x00000060


	//   ....[1]....
        /*0060*/ 	.word	0x00004f60


	//----- nvinfo : EIATTR_CRS_STACK_SIZE
	.align		4
.L_47:
        /*0064*/ 	.byte	0x04, 0x1e
        /*0066*/ 	.short	(.L_49 - .L_48)
.L_48:
        /*0068*/ 	.word	0x00000000


	//----- nvinfo : EIATTR_CBANK_PARAM_SIZE
	.align		4
.L_49:
        /*006c*/ 	.byte	0x03, 0x19
        /*006e*/ 	.short	0x0020


	//----- nvinfo : EIATTR_PARAM_CBANK
	.align		4
        /*0070*/ 	.byte	0x04, 0x0a
        /*0072*/ 	.short	(.L_51 - .L_50)
	.align		4
.L_50:
        /*0074*/ 	.word	index@(.nv.constant0._Z13logRegressionPfS_S_S_)
        /*0078*/ 	.short	0x0380
        /*007a*/ 	.short	0x0020


	//----- nvinfo : EIATTR_SW_WAR
	.align		4
.L_51:
        /*007c*/ 	.byte	0x04, 0x36
        /*007e*/ 	.short	(.L_53 - .L_52)
.L_52:
        /*0080*/ 	.word	0x00000008
.L_53:


//--------------------- .nv.info._Z10vectorAdd2PiS_S_i --------------------------
	.section	.nv.info._Z10vectorAdd2PiS_S_i,"",@"SHT_CUDA_INFO"
	.sectionflags	@""
	.align	4


	//----- nvinfo : EIATTR_CUDA_API_VERSION
	.align		4
        /*0000*/ 	.byte	0x04, 0x37
        /*0002*/ 	.short	(.L_55 - .L_54)
.L_54:
        /*0004*/ 	.word	0x00000082


	//----- nvinfo : EIATTR_KPARAM_INFO
	.align		4
.L_55:
        /*0008*/ 	.byte	0x04, 0x17
        /*000a*/ 	.short	(.L_57 - .L_56)
.L_56:
        /*000c*/ 	.word	0x00000000
        /*0010*/ 	.short	0x0003
        /*0012*/ 	.short	0x0018
        /*0014*/ 	.byte	0x00, 0xf0, 0x11, 0x00


	//----- nvinfo : EIATTR_KPARAM_INFO
	.align		4
.L_57:
        /*0018*/ 	.byte	0x04, 0x17
        /*001a*/ 	.short	(.L_59 - .L_58)
.L_58:
        /*001c*/ 	.word	0x00000000
        /*0020*/ 	.short	0x0002
        /*0022*/ 	.short	0x0010
        /*0024*/ 	.byte	0x00, 0xf5, 0x21, 0x00


	//----- nvinfo : EIATTR_KPARAM_INFO
	.align		4
.L_59:
        /*0028*/ 	.byte	0x04, 0x17
        /*002a*/ 	.short	(.L_61 - .L_60)
.L_60:
        /*002c*/ 	.word	0x00000000
        /*0030*/ 	.short	0x0001
        /*0032*/ 	.short	0x0008
        /*0034*/ 	.byte	0x00, 0xf5, 0x21, 0x00


	//----- nvinfo : EIATTR_KPARAM_INFO
	.align		4
.L_61:
        /*0038*/ 	.byte	0x04, 0x17
        /*003a*/ 	.short	(.L_63 - .L_62)
.L_62:
        /*003c*/ 	.word	0x00000000
        /*0040*/ 	.short	0x0000
        /*0042*/ 	.short	0x0000
        /*0044*/ 	.byte	0x00, 0xf5, 0x21, 0x00


	//----- nvinfo : EIATTR_SPARSE_MMA_MASK
	.align		4
.L_63:
        /*0048*/ 	.byte	0x03, 0x50
        /*004a*/ 	.short	0x0000


	//----- nvinfo : EIATTR_MAXREG_COUNT
	.align		4
        /*004c*/ 	.byte	0x03, 0x1b
        /*004e*/ 	.short	0x00ff


	//----- nvinfo : EIATTR_MERCURY_ISA_VERSION
	.align		4
        /*0050*/ 	.byte	0x03, 0x5f
        /*0052*/ 	.short	0x0101


	//----- nvinfo : EIATTR_VRC_CTA_INIT_COUNT
	.align		4
        /*0054*/ 	.byte	0x02, 0x4a
	.zero		1
	.zero		1


	//----- nvinfo : EIATTR_EXIT_INSTR_OFFSETS
	.align		4
        /*0058*/ 	.byte	0x04, 0x1c
        /*005a*/ 	.short	(.L_65 - .L_64)


	//   ....[0]....
.L_64:
        /*005c*/ 	.word	0x00000070


	//   ....[1]....
        /*0060*/ 	.word	0x00000170


	//----- nvinfo : EIATTR_CBANK_PARAM_SIZE
	.align		4
.L_65:
        /*0064*/ 	.byte	0x03, 0x19
        /*0066*/ 	.short	0x001c


	//----- nvinfo : EIATTR_PARAM_CBANK
	.align		4
        /*0068*/ 	.byte	0x04, 0x0a
        /*006a*/ 	.short	(.L_67 - .L_66)
	.align		4
.L_66:
        /*006c*/ 	.word	index@(.nv.constant0._Z10vectorAdd2PiS_S_i)
        /*0070*/ 	.short	0x0380
        /*0072*/ 	.short	0x001c


	//----- nvinfo : EIATTR_SW_WAR
	.align		4
.L_67:
        /*0074*/ 	.byte	0x04, 0x36
        /*0076*/ 	.short	(.L_69 - .L_68)
.L_68:
        /*0078*/ 	.word	0x00000008
.L_69:


//--------------------- .nv.callgraph             --------------------------
	.section	.nv.callgraph,"",@"SHT_CUDA_CALLGRAPH"
	.align	4
	.sectionentsize	8
	.align		4
        /*0000*/ 	.word	0x00000000
	.align		4
        /*0004*/ 	.word	0xffffffff
	.align		4
        /*0008*/ 	.word	0x00000000
	.align		4
        /*000c*/ 	.word	0xfffffffe
	.align		4
        /*0010*/ 	.word	0x00000000
	.align		4
        /*0014*/ 	.word	0xfffffffd
	.align		4
        /*0018*/ 	.word	0x00000000
	.align		4
        /*001c*/ 	.word	0xfffffffc


//--------------------- .text._Z9vectorAddPiii    --------------------------
	.section	.text._Z9vectorAddPiii,"ax",@progbits
	.align	128
        .global         _Z9vectorAddPiii
        .type           _Z9vectorAddPiii,@function
        .size           _Z9vectorAddPiii,(.L_x_126 - _Z9vectorAddPiii)
        .other          _Z9vectorAddPiii,@"STO_CUDA_ENTRY STV_DEFAULT"
_Z9vectorAddPiii:
.text._Z9vectorAddPiii:
[----:B------:R-:W-:Y:S01]  /*0000*/  LDC R1, c[0x0][0x37c] ;  /* 0x0000df00ff017b82 */ /* 0x000fe20000000800 */
[----:B------:R-:W0:Y:S07]  /*0010*/  S2R R3, SR_TID.X ;  /* 0x0000000000037919 */ /* 0x000e2e0000002100 */
[----:B------:R-:W0:Y:S08]  /*0020*/  S2UR UR4, SR_CTAID.X ;  /* 0x00000000000479c3 */ /* 0x000e300000002500 */
[----:B------:R-:W0:Y:S08]  /*0030*/  LDC R0, c[0x0][0x360] ;  /* 0x0000d800ff007b82 */ /* 0x000e300000000800 */
[----:B------:R-:W1:Y:S01]  /*0040*/  LDC.64 R4, c[0x0][0x388] ;  /* 0x0000e200ff047b82 */ /* 0x000e620000000a00 */
[----:B0-----:R-:W-:Y:S01]  /*0050*/  IMAD R0, R0, UR4, R3 ;  /* 0x0000000400007c24 */ /* 0x001fe2000f8e0203 */
[----:B-1----:R-:W-:-:S04]  /*0060*/  ISETP.GE.AND P0, PT, R4, 0x2, PT ;  /* 0x000000020400780c */ /* 0x002fc80003f06270 */
[----:B------:R-:W-:-:S13]  /*0070*/  ISETP.GE.OR P0, PT, R0, R5, !P0 ;  /* 0x000000050000720c */ /* 0x000fda0004706670 */
[----:B------:R-:W-:Y:S05]  /*0080*/  @P0 EXIT ;  /* 0x000000000000094d */ /* 0x000fea0003800000 */
[----:B------:R-:W0:Y:S01]  /*0090*/  LDC.64 R2, c[0x0][0x380] ;  /* 0x0000e000ff027b82 */ /* 0x000e220000000a00 */
[----:B------:R-:W1:Y:S01]  /*00a0*/  LDCU.64 UR4, c[0x0][0x358] ;  /* 0x00006b00ff0477ac */ /* 0x000e620008000a00 */
[----:B------:R-:W-:Y:S02]  /*00b0*/  IMAD.MOV.U32 R19, RZ, RZ, 0x1 ;  /* 0x00000001ff137424 */ /* 0x000fe400078e00ff */
[----:B0-----:R-:W-:-:S04]  /*00c0*/  IMAD.WIDE R2, R0, 0x4, R2 ;  /* 0x0000000400027825 */ /* 0x001fc800078e0202 */
[----:B------:R-:W-:Y:S01]  /*00d0*/  VIADD R0, R4, 0xfffffffe ;  /* 0xfffffffe04007836 */ /* 0x000fe20000000000 */
[----:B-1----:R0:W5:Y:S04]  /*00e0*/  LDG.E R13, desc[UR4][R2.64] ;  /* 0x00000004020d7981 */ /* 0x002168000c1e1900 */
[----:B------:R-:W-:Y:S01]  /*00f0*/  ISETP.GE.U32.AND P0, PT, R0, 0xf, PT ;  /* 0x0000000f0000780c */ /* 0x000fe20003f06070 */
[----:B------:R-:W-:-:S05]  /*0100*/  VIADD R0, R4, 0xffffffff ;  /* 0xffffffff04007836 */ /* 0x000fca0000000000 */
[----:B------:R-:W-:-:S07]  /*0110*/  LOP3.LUT R16, R0, 0xf, RZ, 0xc0, !PT ;  /* 0x0000000f00107812 */ /* 0x000fce00078ec0ff */
[----:B0-----:R-:W-:Y:S05]  /*0120*/  @!P0 BRA `(.L_x_0) ;  /* 0x0000000000cc8947 */ /* 0x001fea0003800000 */
[----:B------:R-:W-:Y:S01]  /*0130*/  IADD3 R4, P0, PT, R2, 0x39b8bc0, RZ ;  /* 0x039b8bc002047810 */ /* 0x000fe20007f1e0ff */
[----:B------:R-:W-:Y:S01]  /*0140*/  IMAD.MOV.U32 R19, RZ, RZ, RZ ;  /* 0x000000ffff137224 */ /* 0x000fe200078e00ff */
[----:B------:R-:W-:Y:S01]  /*0150*/  LOP3.LUT R20, R0, 0xfffffff0, RZ, 0xc0, !PT ;  /* 0xfffffff000147812 */ /* 0x000fe200078ec0ff */
[----:B------:R-:W-:Y:S02]  /*0160*/  IMAD.MOV.U32 R17, RZ, RZ, 0x1cdc5e ;  /* 0x001cdc5eff117424 */ /* 0x000fe400078e00ff */
[----:B------:R-:W-:Y:S02]  /*0170*/  IMAD.X R5, RZ, RZ, R3, P0 ;  /* 0x000000ffff057224 */ /* 0x000fe400000e0603 */
[----:B------:R-:W-:-:S07]  /*0180*/  IMAD.MOV R20, RZ, RZ, -R20 ;  /* 0x000000ffff147224 */ /* 0x000fce00078e0a14 */
.L_x_1:
[----:B------:R-:W-:-:S03]  /*0190*/  IMAD.WIDE R6, R17, 0x4, R4 ;  /* 0x0000000411067825 */ /* 0x000fc600078e0204 */
[C---:B------:R-:W-:Y:S02]  /*01a0*/  IADD3 R26, P0, PT, R6.reuse, -0x4000000, RZ ;  /* 0xfc000000061a7810 */ /* 0x040fe40007f1e0ff */
[----:B------:R-:W-:Y:S02]  /*01b0*/  IADD3 R14, P1, PT, R6, -0x3000000, RZ ;  /* 0xfd000000060e7810 */ /* 0x000fe40007f3e0ff */
[C---:B------:R-:W-:Y:S02]  /*01c0*/  IADD3.X R27, PT, PT, R7.reuse, -0x1, RZ, P0, !PT ;  /* 0xffffffff071b7810 */ /* 0x040fe400007fe4ff */
[----:B------:R-:W-:-:S03]  /*01d0*/  IADD3.X R15, PT, PT, R7, -0x1, RZ, P1, !PT ;  /* 0xffffffff070f7810 */ /* 0x000fc60000ffe4ff */
[----:B------:R-:W2:Y:S04]  /*01e0*/  LDG.E R12, desc[UR4][R26.64+0x647440] ;  /* 0x647440041a0c7981 */ /* 0x000ea8000c1e1900 */
[----:B------:R-:W2:Y:S01]  /*01f0*/  LDG.E R28, desc[UR4][R14.64+-0x281a48] ;  /* 0xd7e5b8040e1c7981 */ /* 0x000ea2000c1e1900 */
[C---:B------:R-:W-:Y:S02]  /*0200*/  IADD3 R24, P0, PT, R6.reuse, -0x2000000, RZ ;  /* 0xfe00000006187810 */ /* 0x040fe40007f1e0ff */
[C---:B------:R-:W-:Y:S01]  /*0210*/  IADD3 R8, P1, PT, R6.reuse, -0x1000000, RZ ;  /* 0xff00000006087810 */ /* 0x040fe20007f3e0ff */
[----:B------:R0:W3:Y:S01]  /*0220*/  LDG.E R18, desc[UR4][R14.64+0x4b5730] ;  /* 0x4b5730040e127981 */ /* 0x0000e2000c1e1900 */
[----:B------:R-:W-:Y:S02]  /*0230*/  IADD3.X R25, PT, PT, R7, -0x1, RZ, P0, !PT ;  /* 0xffffffff07197810 */ /* 0x000fe400007fe4ff */
[----:B------:R-:W-:-:S02]  /*0240*/  IADD3 R10, P2, PT, R6, 0x1000000, RZ ;  /* 0x01000000060a7810 */ /* 0x000fc40007f5e0ff */
[----:B------:R-:W-:Y:S01]  /*0250*/  IADD3.X R9, PT, PT, R7, -0x1, RZ, P1, !PT ;  /* 0xffffffff07097810 */ /* 0x000fe20000ffe4ff */
[----:B------:R-:W3:Y:S02]  /*0260*/  LDG.E R21, desc[UR4][R24.64+-0x413758] ;  /* 0xbec8a80418157981 */ /* 0x000ee4000c1e1900 */
[----:B------:R-:W-:Y:S02]  /*0270*/  IMAD.X R11, RZ, RZ, R7, P2 ;  /* 0x000000ffff0b7224 */ /* 0x000fe400010e0607 */
[----:B------:R-:W4:Y:S04]  /*0280*/  LDG.E R23, desc[UR4][R24.64+0x323a20] ;  /* 0x323a200418177981 */ /* 0x000f28000c1e1900 */
[----:B------:R-:W4:Y:S04]  /*0290*/  LDG.E R22, desc[UR4][R8.64+-0x5a5468] ;  /* 0xa5ab980408167981 */ /* 0x000f28000c1e1900 */
[----:B------:R-:W4:Y:S04]  /*02a0*/  LDG.E R27, desc[UR4][R8.64+0x191d10] ;  /* 0x191d1004081b7981 */ /* 0x000f28000c1e1900 */
[----:B------:R-:W4:Y:S04]  /*02b0*/  LDG.E R26, desc[UR4][R10.64+-0x191d10] ;  /* 0xe6e2f0040a1a7981 */ /* 0x000f28000c1e1900 */
[----:B------:R2:W4:Y:S04]  /*02c0*/  LDG.E R29, desc[UR4][R10.64+0x5a5468] ;  /* 0x5a5468040a1d7981 */ /* 0x000528000c1e1900 */
[----:B------:R-:W4:Y:S01]  /*02d0*/  LDG.E R8, desc[UR4][R6.64+-0x737178] ;  /* 0x8c8e880406087981 */ /* 0x000f22000c1e1900 */
[----:B0-----:R-:W-:-:S03]  /*02e0*/  IADD3 R14, P1, PT, R6, 0x3000000, RZ ;  /* 0x03000000060e7810 */ /* 0x001fc60007f3e0ff */
[----:B------:R-:W4:Y:S02]  /*02f0*/  LDG.E R9, desc[UR4][R6.64] ;  /* 0x0000000406097981 */ /* 0x000f24000c1e1900 */
[----:B------:R-:W-:-:S05]  /*0300*/  IMAD.X R15, RZ, RZ, R7, P1 ;  /* 0x000000ffff0f7224 */ /* 0x000fca00008e0607 */
[----:B------:R-:W4:Y:S04]  /*0310*/  LDG.E R11, desc[UR4][R14.64+-0x4b5730] ;  /* 0xb4a8d0040e0b7981 */ /* 0x000f28000c1e1900 */
[----:B------:R-:W4:Y:S01]  /*0320*/  LDG.E R14, desc[UR4][R14.64+0x281a48] ;  /* 0x281a48040e0e7981 */ /* 0x000f22000c1e1900 */
[----:B--2--5:R-:W-:Y:S02]  /*0330*/  IADD3 R10, PT, PT, R28, R13, R12 ;  /* 0x0000000d1c0a7210 */ /* 0x024fe40007ffe00c */
[----:B------:R-:W-:Y:S01]  /*0340*/  IADD3 R12, P0, PT, R6, 0x2000000, RZ ;  /* 0x02000000060c7810 */ /* 0x000fe20007f1e0ff */
[----:B------:R-:W2:Y:S04]  /*0350*/  LDG.E R28, desc[UR4][R6.64+0x737178] ;  /* 0x73717804061c7981 */ /* 0x000ea8000c1e1900 */
[----:B------:R-:W-:-:S05]  /*0360*/  IMAD.X R13, RZ, RZ, R7, P0 ;  /* 0x000000ffff0d7224 */ /* 0x000fca00000e0607 */
[----:B------:R-:W2:Y:S04]  /*0370*/  LDG.E R24, desc[UR4][R12.64+-0x323a20] ;  /* 0xcdc5e0040c187981 */ /* 0x000ea8000c1e1900 */
[----:B------:R-:W2:Y:S01]  /*0380*/  LDG.E R25, desc[UR4][R12.64+0x413758] ;  /* 0x413758040c197981 */ /* 0x000ea2000c1e1900 */
[----:B---3--:R-:W-:Y:S01]  /*0390*/  IADD3 R10, PT, PT, R21, R10, R18 ;  /* 0x0000000a150a7210 */ /* 0x008fe20007ffe012 */
[----:B------:R-:W-:-:S03]  /*03a0*/  VIADD R20, R20, 0x10 ;  /* 0x0000001014147836 */ /* 0x000fc60000000000 */
[----:B----4-:R-:W-:Y:S02]  /*03b0*/  IADD3 R10, PT, PT, R22, R10, R23 ;  /* 0x0000000a160a7210 */ /* 0x010fe40007ffe017 */
[----:B------:R-:W-:Y:S02]  /*03c0*/  ISETP.NE.AND P0, PT, R20, RZ, PT ;  /* 0x000000ff1400720c */ /* 0x000fe40003f05270 */
[----:B------:R-:W-:Y:S01]  /*03d0*/  IADD3 R8, PT, PT, R8, R10, R27 ;  /* 0x0000000a08087210 */ /* 0x000fe20007ffe01b */
[----:B------:R-:W-:Y:S02]  /*03e0*/  VIADD R19, R19, 0x10 ;  /* 0x0000001013137836 */ /* 0x000fe40000000000 */
[----:B------:R-:W-:Y:S01]  /*03f0*/  VIADD R17, R17, 0x1cdc5e0 ;  /* 0x01cdc5e011117836 */ /* 0x000fe20000000000 */
[----:B--2---:R-:W-:-:S04]  /*0400*/  IADD3 R8, PT, PT, R28, R8, R9 ;  /* 0x000000081c087210 */ /* 0x004fc80007ffe009 */
[----:B------:R-:W-:-:S04]  /*0410*/  IADD3 R8, PT, PT, R29, R8, R26 ;  /* 0x000000081d087210 */ /* 0x000fc80007ffe01a */
[----:B------:R-:W-:-:S04]  /*0420*/  IADD3 R8, PT, PT, R25, R8, R24 ;  /* 0x0000000819087210 */ /* 0x000fc80007ffe018 */
[----:B------:R-:W-:Y:S01]  /*0430*/  IADD3 R13, PT, PT, R14, R8, R11 ;  /* 0x000000080e0d7210 */ /* 0x000fe20007ffe00b */
[----:B------:R-:W-:Y:S06]  /*0440*/  @P0 BRA `(.L_x_1) ;  /* 0xfffffffc00500947 */ /* 0x000fec000383ffff */
[----:B------:R-:W-:-:S07]  /*0450*/  VIADD R19, R19, 0x1 ;  /* 0x0000000113137836 */ /* 0x000fce0000000000 */
.L_x_0:
[----:B------:R-:W-:-:S13]  /*0460*/  ISETP.NE.AND P0, PT, R16, RZ, PT ;  /* 0x000000ff1000720c */ /* 0x000fda0003f05270 */
[----:B------:R-:W-:Y:S05]  /*0470*/  @!P0 BRA `(.L_x_2) ;  /* 0x0000000000cc8947 */ /* 0x000fea0003800000 */
[----:B------:R-:W-:Y:S02]  /*0480*/  ISETP.GE.U32.AND P1, PT, R16, 0x8, PT ;  /* 0x000000081000780c */ /* 0x000fe40003f26070 */
[----:B------:R-:W-:-:S04]  /*0490*/  LOP3.LUT R22, R0, 0x7, RZ, 0xc0, !PT ;  /* 0x0000000700167812 */ /* 0x000fc800078ec0ff */
[----:B------:R-:W-:-:S07]  /*04a0*/  ISETP.NE.AND P0, PT, R22, RZ, PT ;  /* 0x000000ff1600720c */ /* 0x000fce0003f05270 */
[----:B------:R-:W-:Y:S06]  /*04b0*/  @!P1 BRA `(.L_x_3) ;  /* 0x0000000000549947 */ /* 0x000fec0003800000 */
[----:B------:R-:W-:-:S04]  /*04c0*/  IMAD R7, R19, 0x1cdc5e, RZ ;  /* 0x001cdc5e13077824 */ /* 0x000fc800078e02ff */
[----:B------:R-:W-:-:S03]  /*04d0*/  IMAD.WIDE R6, R7, 0x4, R2 ;  /* 0x0000000407067825 */ /* 0x000fc600078e0202 */
[C---:B------:R-:W-:Y:S02]  /*04e0*/  IADD3 R8, P2, PT, R6.reuse, 0x1000000, RZ ;  /* 0x0100000006087810 */ /* 0x040fe40007f5e0ff */
[----:B------:R-:W2:Y:S01]  /*04f0*/  LDG.E R12, desc[UR4][R6.64] ;  /* 0x00000004060c7981 */ /* 0x000ea2000c1e1900 */
[C---:B------:R-:W-:Y:S02]  /*0500*/  IADD3 R10, P1, PT, R6.reuse, 0x2000000, RZ ;  /* 0x02000000060a7810 */ /* 0x040fe40007f3e0ff */
[--C-:B------:R-:W-:Y:S01]  /*0510*/  IMAD.X R9, RZ, RZ, R7.reuse, P2 ;  /* 0x000000ffff097224 */ /* 0x100fe200010e0607 */
[----:B------:R-:W2:Y:S01]  /*0520*/  LDG.E R14, desc[UR4][R6.64+0x737178] ;  /* 0x73717804060e7981 */ /* 0x000ea2000c1e1900 */
[----:B------:R-:W-:Y:S01]  /*0530*/  IADD3 R4, P2, PT, R6, 0x3000000, RZ ;  /* 0x0300000006047810 */ /* 0x000fe20007f5e0ff */
[--C-:B------:R-:W-:Y:S02]  /*0540*/  IMAD.X R11, RZ, RZ, R7.reuse, P1 ;  /* 0x000000ffff0b7224 */ /* 0x100fe400008e0607 */
[----:B------:R-:W3:Y:S04]  /*0550*/  LDG.E R15, desc[UR4][R8.64+-0x191d10] ;  /* 0xe6e2f004080f7981 */ /* 0x000ee8000c1e1900 */
[----:B------:R-:W3:Y:S01]  /*0560*/  LDG.E R16, desc[UR4][R8.64+0x5a5468] ;  /* 0x5a54680408107981 */ /* 0x000ee2000c1e1900 */
[----:B------:R-:W-:-:S03]  /*0570*/  IMAD.X R5, RZ, RZ, R7, P2 ;  /* 0x000000ffff057224 */ /* 0x000fc600010e0607 */
[----:B------:R-:W4:Y:S04]  /*0580*/  LDG.E R17, desc[UR4][R10.64+-0x323a20] ;  /* 0xcdc5e0040a117981 */ /* 0x000f28000c1e1900 */
[----:B------:R-:W4:Y:S04]  /*0590*/  LDG.E R18, desc[UR4][R10.64+0x413758] ;  /* 0x413758040a127981 */ /* 0x000f28000c1e1900 */
[----:B------:R-:W4:Y:S04]  /*05a0*/  LDG.E R21, desc[UR4][R4.64+-0x4b5730] ;  /* 0xb4a8d00404157981 */ /* 0x000f28000c1e1900 */
[----:B------:R-:W4:Y:S01]  /*05b0*/  LDG.E R20, desc[UR4][R4.64+0x281a48] ;  /* 0x281a480404147981 */ /* 0x000f22000c1e1900 */
[----:B------:R-:W-:Y:S01]  /*05c0*/  VIADD R19, R19, 0x8 ;  /* 0x0000000813137836 */ /* 0x000fe20000000000 */
[----:B--2--5:R-:W-:-:S04]  /*05d0*/  IADD3 R12, PT, PT, R14, R13, R12 ;  /* 0x0000000d0e0c7210 */ /* 0x024fc80007ffe00c */
[----:B---3--:R-:W-:-:S04]  /*05e0*/  IADD3 R12, PT, PT, R16, R12, R15 ;  /* 0x0000000c100c7210 */ /* 0x008fc80007ffe00f */
[----:B----4-:R-:W-:-:S04]  /*05f0*/  IADD3 R12, PT, PT, R18, R12, R17 ;  /* 0x0000000c120c7210 */ /* 0x010fc80007ffe011 */
[----:B------:R-:W-:-:S07]  /*0600*/  IADD3 R13, PT, PT, R20, R12, R21 ;  /* 0x0000000c140d7210 */ /* 0x000fce0007ffe015 */
.L_x_3:
[----:B------:R-:W-:Y:S05]  /*0610*/  @!P0 BRA `(.L_x_2) ;  /* 0x0000000000648947 */ /* 0x000fea0003800000 */
[----:B------:R-:W-:Y:S02]  /*0620*/  ISETP.GE.U32.AND P0, PT, R22, 0x4, PT ;  /* 0x000000041600780c */ /* 0x000fe40003f06070 */
[----:B------:R-:W-:-:S04]  /*0630*/  LOP3.LUT R0, R0, 0x3, RZ, 0xc0, !PT ;  /* 0x0000000300007812 */ /* 0x000fc800078ec0ff */
[----:B------:R-:W-:-:S07]  /*0640*/  ISETP.NE.AND P1, PT, R0, RZ, PT ;  /* 0x000000ff0000720c */ /* 0x000fce0003f25270 */
[----:B------:R-:W-:Y:S06]  /*0650*/  @!P0 BRA `(.L_x_4) ;  /* 0x00000000002c8947 */ /* 0x000fec0003800000 */
[----:B------:R-:W-:-:S04]  /*0660*/  IMAD R5, R19, 0x1cdc5e, RZ ;  /* 0x001cdc5e13057824 */ /* 0x000fc800078e02ff */
[----:B------:R-:W-:-:S03]  /*0670*/  IMAD.WIDE R4, R5, 0x4, R2 ;  /* 0x0000000405047825 */ /* 0x000fc600078e0202 */
[----:B------:R-:W-:Y:S02]  /*0680*/  IADD3 R6, P0, PT, R4, 0x1000000, RZ ;  /* 0x0100000004067810 */ /* 0x000fe40007f1e0ff */
[----:B------:R-:W2:Y:S03]  /*0690*/  LDG.E R8, desc[UR4][R4.64] ;  /* 0x0000000404087981 */ /* 0x000ea6000c1e1900 */
[----:B------:R-:W-:Y:S01]  /*06a0*/  IMAD.X R7, RZ, RZ, R5, P0 ;  /* 0x000000ffff077224 */ /* 0x000fe200000e0605 */
[----:B------:R-:W2:Y:S04]  /*06b0*/  LDG.E R9, desc[UR4][R4.64+0x737178] ;  /* 0x7371780404097981 */ /* 0x000ea8000c1e1900 */
[----:B------:R-:W3:Y:S04]  /*06c0*/  LDG.E R11, desc[UR4][R6.64+-0x191d10] ;  /* 0xe6e2f004060b7981 */ /* 0x000ee8000c1e1900 */
[----:B------:R-:W3:Y:S01]  /*06d0*/  LDG.E R10, desc[UR4][R6.64+0x5a5468] ;  /* 0x5a546804060a7981 */ /* 0x000ee2000c1e1900 */
[----:B------:R-:W-:Y:S01]  /*06e0*/  VIADD R19, R19, 0x4 ;  /* 0x0000000413137836 */ /* 0x000fe20000000000 */
[----:B--2--5:R-:W-:-:S04]  /*06f0*/  IADD3 R8, PT, PT, R9, R13, R8 ;  /* 0x0000000d09087210 */ /* 0x024fc80007ffe008 */
[----:B---3--:R-:W-:-:S07]  /*0700*/  IADD3 R13, PT, PT, R10, R8, R11 ;  /* 0x000000080a0d7210 */ /* 0x008fce0007ffe00b */
.L_x_4:
[----:B------:R-:W-:Y:S05]  /*0710*/  @!P1 BRA `(.L_x_2) ;  /* 0x0000000000249947 */ /* 0x000fea0003800000 */
[----:B------:R-:W-:Y:S02]  /*0720*/  IMAD R19, R19, 0x1cdc5e, RZ ;  /* 0x001cdc5e13137824 */ /* 0x000fe400078e02ff */
[----:B------:R-:W-:-:S07]  /*0730*/  IMAD.MOV R0, RZ, RZ, -R0 ;  /* 0x000000ffff007224 */ /* 0x000fce00078e0a00 */
.L_x_5:
[----:B------:R-:W-:-:S06]  /*0740*/  IMAD.WIDE R4, R19, 0x4, R2 ;  /* 0x0000000413047825 */ /* 0x000fcc00078e0202 */
[----:B------:R-:W2:Y:S01]  /*0750*/  LDG.E R4, desc[UR4][R4.64] ;  /* 0x0000000404047981 */ /* 0x000ea2000c1e1900 */
[----:B------:R-:W-:Y:S02]  /*0760*/  VIADD R0, R0, 0x1 ;  /* 0x0000000100007836 */ /* 0x000fe40000000000 */
[----:B------:R-:W-:-:S03]  /*0770*/  VIADD R19, R19, 0x1cdc5e ;  /* 0x001cdc5e13137836 */ /* 0x000fc60000000000 */
[----:B------:R-:W-:Y:S01]  /*0780*/  ISETP.NE.AND P0, PT, R0, RZ, PT ;  /* 0x000000ff0000720c */ /* 0x000fe20003f05270 */
[----:B--2--5:R-:W-:-:S12]  /*0790*/  IMAD.IADD R13, R4, 0x1, R13 ;  /* 0x00000001040d7824 */ /* 0x024fd800078e020d */
[----:B------:R-:W-:Y:S05]  /*07a0*/  @P0 BRA `(.L_x_5) ;  /* 0xfffffffc00e40947 */ /* 0x000fea000383ffff */
.L_x_2:
[----:B-----5:R-:W-:Y:S01]  /*07b0*/  STG.E desc[UR4][R2.64], R13 ;  /* 0x0000000d02007986 */ /* 0x020fe2000c101904 */
[----:B------:R-:W-:Y:S05]  /*07c0*/  EXIT ;  /* 0x000000000000794d */ /* 0x000fea0003800000 */
.L_x_6:
[----:B------:R-:W-:-:S00]  /*07d0*/  BRA `(.L_x_6) ;  /* 0xfffffffc00fc7947 */ /* 0x000fc0000383ffff */
[----:B------:R-:W-:-:S00]  /*07e0*/  NOP ;  /* 0x0000000000007918 */ /* 0x000fc00000000000 */
        /* <DEDUP_REMOVED lines=9> */
.L_x_126:


//--------------------- .text._Z13logRegressionPfS_S_S_ --------------------------
	.section	.text._Z13logRegressionPfS_S_S_,"ax",@progbits
	.align	128
        .global         _Z13logRegressionPfS_S_S_
        .type           _Z13logRegressionPfS_S_S_,@function
        .size           _Z13logRegressionPfS_S_S_,(.L_x_125 - _Z13logRegressionPfS_S_S_)
        .other          _Z13logRegressionPfS_S_S_,@"STO_CUDA_ENTRY STV_DEFAULT"
_Z13logRegressionPfS_S_S_:
.text._Z13logRegressionPfS_S_S_:
[----:B------:R-:W-:Y:S01]  /*0000*/  LDC R1, c[0x0][0x37c] ;  /* 0x0000df00ff017b82 */ /* 0x000fe20000000800 */
[----:B------:R-:W0:Y:S07]  /*0010*/  S2R R0, SR_TID.X ;  /* 0x0000000000007919 */ /* 0x000e2e0000002100 */
[----:B------:R-:W0:Y:S08]  /*0020*/  S2UR UR4, SR_CTAID.X ;  /* 0x00000000000479c3 */ /* 0x000e300000002500 */
[----:B------:R-:W0:Y:S02]  /*0030*/  LDC R3, c[0x0][0x360] ;  /* 0x0000d800ff037b82 */ /* 0x000e240000000800 */
[----:B0-----:R-:W-:-:S05]  /*0040*/  IMAD R3, R3, UR4, R0 ;  /* 0x0000000403037c24 */ /* 0x001fca000f8e0200 */
[----:B------:R-:W-:-:S13]  /*0050*/  ISETP.GT.AND P0, PT, R3, 0x1cdc5d, PT ;  /* 0x001cdc5d0300780c */ /* 0x000fda0003f04270 */
[----:B------:R-:W-:Y:S05]  /*0060*/  @P0 EXIT ;  /* 0x000000000000094d */ /* 0x000fea0003800000 */
[----:B------:R-:W0:Y:S01]  /*0070*/  LDC.64 R18, c[0x0][0x388] ;  /* 0x0000e200ff127b82 */ /* 0x000e220000000a00 */
[----:B------:R-:W1:Y:S07]  /*0080*/  LDCU.64 UR6, c[0x0][0x358] ;  /* 0x00006b00ff0677ac */ /* 0x000e6e0008000a00 */
[----:B------:R-:W2:Y:S01]  /*0090*/  LDC.64 R12, c[0x0][0x390] ;  /* 0x0000e400ff0c7b82 */ /* 0x000ea20000000a00 */
[----:B0-----:R-:W-:-:S05]  /*00a0*/  IMAD.WIDE R18, R3, 0x4, R18 ;  /* 0x0000000403127825 */ /* 0x001fca00078e0212 */
[----:B-1----:R-:W3:Y:S04]  /*00b0*/  LDG.E R0, desc[UR6][R18.64] ;  /* 0x0000000612007981 */ /* 0x002ee8000c1e1900 */
[----:B--2---:R-:W3:Y:S04]  /*00c0*/  LDG.E R23, desc[UR6][R12.64] ;  /* 0x000000060c177981 */ /* 0x004ee8000c1e1900 */
[----:B------:R-:W2:Y:S04]  /*00d0*/  LDG.E R16, desc[UR6][R12.64+0x4] ;  /* 0x000004060c107981 */ /* 0x000ea8000c1e1900 */
[----:B------:R-:W2:Y:S01]  /*00e0*/  LDG.E R25, desc[UR6][R18.64+0x737178] ;  /* 0x7371780612197981 */ /* 0x000ea2000c1e1900 */
[----:B------:R-:W-:-:S03]  /*00f0*/  IADD3 R14, P0, PT, R18, 0x1000000, RZ ;  /* 0x01000000120e7810 */ /* 0x000fc60007f1e0ff */
[----:B------:R-:W4:Y:S01]  /*0100*/  LDG.E R10, desc[UR6][R12.64+0x8] ;  /* 0x000008060c0a7981 */ /* 0x000f22000c1e1900 */
[----:B------:R-:W-:-:S03]  /*0110*/  IADD3.X R15, PT, PT, RZ, R19, RZ, P0, !PT ;  /* 0x00000013ff0f7210 */ /* 0x000fc600007fe4ff */
[----:B------:R-:W4:Y:S04]  /*0120*/  LDG.E R2, desc[UR6][R12.64+0xc] ;  /* 0x00000c060c027981 */ /* 0x000f28000c1e1900 */
[----:B------:R-:W4:Y:S04]  /*0130*/  LDG.E R17, desc[UR6][R14.64+-0x191d10] ;  /* 0xe6e2f0060e117981 */ /* 0x000f28000c1e1900 */
[----:B------:R-:W4:Y:S01]  /*0140*/  LDG.E R11, desc[UR6][R14.64+0x5a5468] ;  /* 0x5a5468060e0b7981 */ /* 0x000f22000c1e1900 */
[----:B------:R-:W-:-:S03]  /*0150*/  IADD3 R8, P0, PT, R18, 0x2000000, RZ ;  /* 0x0200000012087810 */ /* 0x000fc60007f1e0ff */
[----:B------:R-:W4:Y:S01]  /*0160*/  LDG.E R5, desc[UR6][R12.64+0x10] ;  /* 0x000010060c057981 */ /* 0x000f22000c1e1900 */
[----:B------:R-:W-:-:S03]  /*0170*/  IADD3.X R9, PT, PT, RZ, R19, RZ, P0, !PT ;  /* 0x00000013ff097210 */ /* 0x000fc600007fe4ff */
        /* <DEDUP_REMOVED lines=8> */
[----:B------:R0:W4:Y:S01]  /*0200*/  LDG.E R26, desc[UR6][R20.64+0x281a48] ;  /* 0x281a4806141a7981 */ /* 0x000122000c1e1900 */
[----:B------:R-:W-:-:S03]  /*0210*/  IADD3.X R33, PT, PT, RZ, R19, RZ, P0, !PT ;  /* 0x00000013ff217210 */ /* 0x000fc600007fe4ff */
[----:B------:R-:W4:Y:S01]  /*0220*/  LDG.E R29, desc[UR6][R12.64+0x1c] ;  /* 0x00001c060c1d7981 */ /* 0x000f22000c1e1900 */
[----:B0-----:R-:W-:-:S04]  /*0230*/  IADD3 R20, P0, PT, R18, 0x5000000, RZ ;  /* 0x0500000012147810 */ /* 0x001fc80007f1e0ff */
[----:B------:R-:W-:Y:S01]  /*0240*/  IADD3.X R21, PT, PT, RZ, R19, RZ, P0, !PT ;  /* 0x00000013ff157210 */ /* 0x000fe200007fe4ff */
[----:B---3--:R-:W-:-:S04]  /*0250*/  FMUL R23, R23, R0 ;  /* 0x0000000017177220 */ /* 0x008fc80000400000 */
[----:B------:R0:W1:Y:S01]  /*0260*/  F2F.F64.F32 R14, R23 ;  /* 0x00000017000e7310 */ /* 0x0000620000201800 */
[----:B--2---:R-:W-:Y:S02]  /*0270*/  FMUL R22, R16, R25 ;  /* 0x0000001910167220 */ /* 0x004fe40000400000 */
[----:B------:R-:W2:Y:S04]  /*0280*/  LDG.E R25, desc[UR6][R12.64+0x20] ;  /* 0x000020060c197981 */ /* 0x000ea8000c1e1900 */
[----:B------:R-:W2:Y:S01]  /*0290*/  LDG.E R16, desc[UR6][R32.64+-0x647440] ;  /* 0x9b8bc00620107981 */ /* 0x000ea2000c1e1900 */
[----:B------:R3:W3:Y:S03]  /*02a0*/  F2F.F64.F32 R8, R22 ;  /* 0x0000001600087310 */ /* 0x0006e60000201800 */
[----:B0-----:R0:W2:Y:S01]  /*02b0*/  LDG.E R23, desc[UR6][R32.64+0xefd38] ;  /* 0x0efd380620177981 */ /* 0x0010a2000c1e1900 */
[----:B-1----:R-:W-:Y:S01]  /*02c0*/  DADD R14, RZ, R14 ;  /* 0x00000000ff0e7229 */ /* 0x002fe2000000000e */
[----:B----4-:R-:W-:-:S02]  /*02d0*/  FMUL R17, R10, R17 ;  /* 0x000000110a117220 */ /* 0x010fc40000400000 */
[----:B------:R-:W4:Y:S02]  /*02e0*/  LDG.E R10, desc[UR6][R12.64+0x28] ;  /* 0x000028060c0a7981 */ /* 0x000f24000c1e1900 */
[----:B------:R1:W0:Y:S02]  /*02f0*/  F2F.F64.F32 R30, R17 ;  /* 0x00000011001e7310 */ /* 0x0002240000201800 */
[----:B---3--:R-:W3:Y:S01]  /*0300*/  LDG.E R22, desc[UR6][R20.64+-0xa1fd8] ;  /* 0xf5e0280614167981 */ /* 0x008ee2000c1e1900 */
[----:B------:R-:W-:-:S03]  /*0310*/  DADD R8, R14, R8 ;  /* 0x000000000e087229 */ /* 0x000fc60000000008 */
[----:B------:R-:W4:Y:S04]  /*0320*/  LDG.E R14, desc[UR6][R12.64+0x24] ;  /* 0x000024060c0e7981 */ /* 0x000f28000c1e1900 */
[----:B-1----:R-:W3:Y:S04]  /*0330*/  LDG.E R17, desc[UR6][R20.64+-0x7d9150] ;  /* 0x826eb00614117981 */ /* 0x002ee8000c1e1900 */
[----:B------:R-:W3:Y:S01]  /*0340*/  LDG.E R15, desc[UR6][R12.64+0x2c] ;  /* 0x00002c060c0f7981 */ /* 0x000ee2000c1e1900 */
[----:B------:R-:W-:-:S03]  /*0350*/  FMUL R28, R2, R11 ;  /* 0x0000000b021c7220 */ /* 0x000fc60000400000 */
[----:B------:R1:W3:Y:S04]  /*0360*/  LDG.E R11, desc[UR6][R20.64+0x6951a0] ;  /* 0x6951a006140b7981 */ /* 0x0002e8000c1e1900 */
[----:B------:R-:W3:Y:S01]  /*0370*/  LDG.E R2, desc[UR6][R12.64+0x30] ;  /* 0x000030060c027981 */ /* 0x000ee2000c1e1900 */
[----:B0-----:R-:W-:Y:S01]  /*0380*/  DADD R30, R8, R30 ;  /* 0x00000000081e7229 */ /* 0x001fe2000000001e */
[----:B------:R-:W0:Y:S01]  /*0390*/  F2F.F64.F32 R8, R28 ;  /* 0x0000001c00087310 */ /* 0x000e220000201800 */
[----:B------:R-:W-:Y:S01]  /*03a0*/  FMUL R34, R5, R4 ;  /* 0x0000000405227220 */ /* 0x000fe20000400000 */
[----:B------:R-:W-:-:S06]  /*03b0*/  FMUL R35, R7, R6 ;  /* 0x0000000607237220 */ /* 0x000fcc0000400000 */
[----:B------:R-:W1:Y:S01]  /*03c0*/  F2F.F64.F32 R4, R34 ;  /* 0x0000002200047310 */ /* 0x000e620000201800 */
[----:B------:R-:W-:Y:S01]  /*03d0*/  FMUL R24, R24, R27 ;  /* 0x0000001b18187220 */ /* 0x000fe20000400000 */
[----:B0-----:R-:W-:-:S06]  /*03e0*/  DADD R8, R30, R8 ;  /* 0x000000001e087229 */ /* 0x001fcc0000000008 */
[----:B------:R-:W0:Y:S02]  /*03f0*/  F2F.F64.F32 R6, R35 ;  /* 0x0000002300067310 */ /* 0x000e240000201800 */
[----:B-1----:R-:W-:-:S06]  /*0400*/  DADD R8, R8, R4 ;  /* 0x0000000008087229 */ /* 0x002fcc0000000004 */
[----:B------:R-:W1:Y:S01]  /*0410*/  F2F.F64.F32 R4, R24 ;  /* 0x0000001800047310 */ /* 0x000e620000201800 */
[----:B------:R-:W-:Y:S01]  /*0420*/  IADD3 R32, P0, PT, R18, 0x6000000, RZ ;  /* 0x0600000012207810 */ /* 0x000fe20007f1e0ff */
[----:B0-----:R-:W-:-:S03]  /*0430*/  DADD R6, R8, R6 ;  /* 0x0000000008067229 */ /* 0x001fc60000000006 */
[----:B------:R-:W-:Y:S01]  /*0440*/  IADD3.X R33, PT, PT, RZ, R19, RZ, P0, !PT ;  /* 0x00000013ff217210 */ /* 0x000fe200007fe4ff */
[----:B------:R-:W-:Y:S01]  /*0450*/  FMUL R26, R29, R26 ;  /* 0x0000001a1d1a7220 */ /* 0x000fe20000400000 */
[----:B------:R-:W3:Y:S03]  /*0460*/  LDG.E R9, desc[UR6][R12.64+0x38] ;  /* 0x000038060c097981 */ /* 0x000ee6000c1e1900 */
[----:B-1----:R-:W-:Y:S01]  /*0470*/  DADD R20, R6, R4 ;  /* 0x0000000006147229 */ /* 0x002fe20000000004 */
[----:B------:R-:W3:Y:S04]  /*0480*/  LDG.E R8, desc[UR6][R32.64+0x503490] ;  /* 0x5034900620087981 */ /* 0x000ee8000c1e1900 */
[----:B------:R-:W3:Y:S04]  /*0490*/  LDG.E R5, desc[UR6][R12.64+0x34] ;  /* 0x000034060c057981 */ /* 0x000ee8000c1e1900 */
[----:B------:R-:W3:Y:S01]  /*04a0*/  LDG.E R4, desc[UR6][R32.64+-0x233ce8] ;  /* 0xdcc3180620047981 */ /* 0x000ee2000c1e1900 */
[----:B------:R-:W0:Y:S01]  /*04b0*/  F2F.F64.F32 R30, R26 ;  /* 0x0000001a001e7310 */ /* 0x000e220000201800 */
[----:B------:R-:W-:-:S04]  /*04c0*/  IADD3 R6, P0, PT, R18, 0x7000000, RZ ;  /* 0x0700000012067810 */ /* 0x000fc80007f1e0ff */
[----:B------:R-:W-:-:S05]  /*04d0*/  IADD3.X R7, PT, PT, RZ, R19, RZ, P0, !PT ;  /* 0x00000013ff077210 */ /* 0x000fca00007fe4ff */
[----:B------:R-:W3:Y:S01]  /*04e0*/  LDG.E R27, desc[UR6][R6.64+-0x3c59f8] ;  /* 0xc3a60806061b7981 */ /* 0x000ee2000c1e1900 */
[----:B0-----:R-:W-:-:S03]  /*04f0*/  DADD R30, R20, R30 ;  /* 0x00000000141e7229 */ /* 0x001fc6000000001e */
[----:B------:R-:W3:Y:S01]  /*0500*/  LDG.E R20, desc[UR6][R12.64+0x3c] ;  /* 0x00003c060c147981 */ /* 0x000ee2000c1e1900 */
[----:B--2---:R-:W-:-:S04]  /*0510*/  FMUL R34, R25, R16 ;  /* 0x0000001019227220 */ /* 0x004fc80000400000 */
[----:B------:R-:W0:Y:S01]  /*0520*/  F2F.F64.F32 R28, R34 ;  /* 0x00000022001c7310 */ /* 0x000e220000201800 */
[----:B------:R-:W-:Y:S01]  /*0530*/  IADD3 R16, P0, PT, R18, 0x8000000, RZ ;  /* 0x0800000012107810 */ /* 0x000fe20007f1e0ff */
[----:B----4-:R-:W-:Y:S01]  /*0540*/  FMUL R26, R14, R23 ;  /* 0x000000170e1a7220 */ /* 0x010fe20000400000 */
[----:B0-----:R-:W-:Y:S01]  /*0550*/  DADD R28, R30, R28 ;  /* 0x000000001e1c7229 */ /* 0x001fe2000000001c */
[----:B------:R0:W2:Y:S01]  /*0560*/  LDG.E R14, desc[UR6][R6.64+0x371780] ;  /* 0x37178006060e7981 */ /* 0x0000a2000c1e1900 */
[----:B---3--:R-:W-:Y:S01]  /*0570*/  FMUL R30, R10, R17 ;  /* 0x000000110a1e7220 */ /* 0x008fe20000400000 */
[----:B------:R-:W-:Y:S02]  /*0580*/  IMAD.X R17, RZ, RZ, R19, P0 ;  /* 0x000000ffff117224 */ /* 0x000fe400000e0613 */
[----:B------:R-:W2:Y:S01]  /*0590*/  LDG.E R23, desc[UR6][R12.64+0x40] ;  /* 0x000040060c177981 */ /* 0x000ea2000c1e1900 */
[----:B------:R1:W3:Y:S03]  /*05a0*/  F2F.F64.F32 R24, R26 ;  /* 0x0000001a00187310 */ /* 0x0002e60000201800 */
[----:B------:R-:W4:Y:S04]  /*05b0*/  LDG.E R10, desc[UR6][R12.64+0x44] ;  /* 0x000044060c0a7981 */ /* 0x000f28000c1e1900 */
[----:B------:R-:W4:Y:S01]  /*05c0*/  LDG.E R21, desc[UR6][R16.64+-0x557708] ;  /* 0xaa88f80610157981 */ /* 0x000f22000c1e1900 */
[----:B0-----:R-:W0:Y:S01]  /*05d0*/  F2F.F64.F32 R6, R30 ;  /* 0x0000001e00067310 */ /* 0x001e220000201800 */
[----:B-1----:R-:W-:-:S02]  /*05e0*/  FMUL R26, R15, R22 ;  /* 0x000000160f1a7220 */ /* 0x002fc40000400000 */
[----:B------:R1:W4:Y:S04]  /*05f0*/  LDG.E R15, desc[UR6][R16.64+0x1dfa70] ;  /* 0x1dfa7006100f7981 */ /* 0x000328000c1e1900 */
[----:B------:R-:W4:Y:S01]  /*0600*/  LDG.E R22, desc[UR6][R12.64+0x48] ;  /* 0x000048060c167981 */ /* 0x000f22000c1e1900 */
[----:B---3--:R-:W-:Y:S01]  /*0610*/  DADD R24, R28, R24 ;  /* 0x000000001c187229 */ /* 0x008fe20000000018 */
[----:B------:R-:W3:Y:S07]  /*0620*/  F2F.F64.F32 R28, R26 ;  /* 0x0000001a001c7310 */ /* 0x000eee0000201800 */
[----:B0-----:R-:W-:Y:S01]  /*0630*/  DADD R6, R24, R6 ;  /* 0x0000000018067229 */ /* 0x001fe20000000006 */
[----:B------:R-:W-:-:S04]  /*0640*/  IADD3 R24, P0, PT, R18, 0x9000000, RZ ;  /* 0x0900000012187810 */ /* 0x000fc80007f1e0ff */
[----:B------:R-:W-:Y:S01]  /*0650*/  IADD3.X R25, PT, PT, RZ, R19, RZ, P0, !PT ;  /* 0x00000013ff197210 */ /* 0x000fe200007fe4ff */
[----:B------:R-:W-:Y:S02]  /*0660*/  FMUL R31, R2, R11 ;  /* 0x0000000b021f7220 */ /* 0x000fe40000400000 */
[----:B------:R-:W4:Y:S01]  /*0670*/  LDG.E R11, desc[UR6][R12.64+0x50] ;  /* 0x000050060c0b7981 */ /* 0x000f22000c1e1900 */
[----:B---3--:R-:W-:-:S03]  /*0680*/  DADD R28, R6, R28 ;  /* 0x00000000061c7229 */ /* 0x008fc6000000001c */
[----:B------:R-:W3:Y:S04]  /*0690*/  LDG.E R2, desc[UR6][R24.64+0x4dd60] ;  /* 0x04dd600618027981 */ /* 0x000ee8000c1e1900 */
[----:B------:R-:W3:Y:S04]  /*06a0*/  LDG.E R6, desc[UR6][R12.64+0x4c] ;  /* 0x00004c060c067981 */ /* 0x000ee8000c1e1900 */
[----:B------:R-:W3:Y:S01]  /*06b0*/  LDG.E R7, desc[UR6][R24.64+-0x6e9418] ;  /* 0x916be80618077981 */ /* 0x000ee2000c1e1900 */
[----:B-1----:R-:W0:Y:S01]  /*06c0*/  F2F.F64.F32 R16, R31 ;  /* 0x0000001f00107310 */ /* 0x002e220000201800 */
[----:B------:R-:W-:-:S07]  /*06d0*/  FMUL R30, R5, R4 ;  /* 0x00000004051e7220 */ /* 0x000fce0000400000 */
[----:B------:R-:W1:Y:S01]  /*06e0*/  F2F.F64.F32 R4, R30 ;  /* 0x0000001e00047310 */ /* 0x000e620000201800 */
[----:B------:R-:W-:Y:S01]  /*06f0*/  FMUL R32, R9, R8 ;  /* 0x0000000809207220 */ /* 0x000fe20000400000 */
[----:B0-----:R-:W-:-:S06]  /*0700*/  DADD R16, R28, R16 ;  /* 0x000000001c107229 */ /* 0x001fcc0000000010 */
[----:B------:R-:W0:Y:S02]  /*0710*/  F2F.F64.F32 R8, R32 ;  /* 0x0000002000087310 */ /* 0x000e240000201800 */
[----:B-1----:R-:W-:Y:S01]  /*0720*/  DADD R16, R16, R4 ;  /* 0x0000000010107229 */ /* 0x002fe20000000004 */
[----:B------:R-:W-:Y:S01]  /*0730*/  FMUL R31, R20, R27 ;  /* 0x0000001b141f7220 */ /* 0x000fe20000400000 */
[----:B------:R-:W-:Y:S01]  /*0740*/  IADD3 R28, P0, PT, R18, 0xa000000, RZ ;  /* 0x0a000000121c7810 */ /* 0x000fe20007f1e0ff */
[----:B------:R-:W3:Y:S03]  /*0750*/  LDG.E R20, desc[UR6][R12.64+0x58] ;  /* 0x000058060c147981 */ /* 0x000ee6000c1e1900 */
[----:B------:R-:W1:Y:S02]  /*0760*/  F2F.F64.F32 R4, R31 ;  /* 0x0000001f00047310 */ /* 0x000e640000201800 */
[----:B0-----:R-:W-:-:S02]  /*0770*/  DADD R26, R16, R8 ;  /* 0x00000000101a7229 */ /* 0x001fc40000000008 */
[----:B------:R0:W3:Y:S04]  /*0780*/  LDG.E R16, desc[UR6][R24.64+0x784ed8] ;  /* 0x784ed80618107981 */ /* 0x0000e8000c1e1900 */
[----:B------:R-:W3:Y:S01]  /*0790*/  LDG.E R17, desc[UR6][R12.64+0x54] ;  /* 0x000054060c117981 */ /* 0x000ee2000c1e1900 */
[----:B------:R-:W-:Y:S01]  /*07a0*/  IADD3.X R29, PT, PT, RZ, R19, RZ, P0, !PT ;  /* 0x00000013ff1d7210 */ /* 0x000fe200007fe4ff */
[----:B-1----:R-:W-:Y:S01]  /*07b0*/  DADD R26, R26, R4 ;  /* 0x000000001a1a7229 */ /* 0x002fe20000000004 */
[----:B--2---:R-:W-:Y:S02]  /*07c0*/  FMUL R14, R23, R14 ;  /* 0x0000000e170e7220 */ /* 0x004fe40000400000 */
[----:B------:R-:W2:Y:S02]  /*07d0*/  LDG.E R23, desc[UR6][R12.64+0x5c] ;  /* 0x00005c060c177981 */ /* 0x000ea4000c1e1900 */
[----:B------:R1:W0:Y:S01]  /*07e0*/  F2F.F64.F32 R8, R14 ;  /* 0x0000000e00087310 */ /* 0x0002220000201800 */
[----:B----4-:R-:W-:-:S02]  /*07f0*/  FMUL R30, R10, R21 ;  /* 0x000000150a1e7220 */ /* 0x010fc40000400000 */
[----:B------:R-:W4:Y:S05]  /*0800*/  LDG.E R21, desc[UR6][R28.64+-0x143fb0] ;  /* 0xebc050061c157981 */ /* 0x000f2a000c1e1900 */
[----:B------:R-:W0:Y:S01]  /*0810*/  F2F.F64.F32 R4, R30 ;  /* 0x0000001e00047310 */ /* 0x000e220000201800 */
[----:B-1----:R-:W-:Y:S01]  /*0820*/  IADD3 R14, P0, PT, R18, 0xb000000, RZ ;  /* 0x0b000000120e7810 */ /* 0x002fe20007f1e0ff */
[----:B------:R1:W2:Y:S01]  /*0830*/  LDG.E R10, desc[UR6][R28.64+0x5f31c8] ;  /* 0x5f31c8061c0a7981 */ /* 0x0002a2000c1e1900 */
[----:B------:R-:W-:Y:S02]  /*0840*/  FMUL R31, R22, R15 ;  /* 0x0000000f161f7220 */ /* 0x000fe40000400000 */
[----:B------:R-:W-:Y:S01]  /*0850*/  IADD3.X R15, PT, PT, RZ, R19, RZ, P0, !PT ;  /* 0x00000013ff0f7210 */ /* 0x000fe200007fe4ff */
[----:B------:R-:W2:Y:S01]  /*0860*/  LDG.E R22, desc[UR6][R12.64+0x60] ;  /* 0x000060060c167981 */ /* 0x000ea2000c1e1900 */
[----:B0-----:R-:W-:Y:S01]  /*0870*/  DADD R8, R26, R8 ;  /* 0x000000001a087229 */ /* 0x001fe20000000008 */
[----:B------:R-:W0:Y:S02]  /*0880*/  F2F.F64.F32 R24, R31 ;  /* 0x0000001f00187310 */ /* 0x000e240000201800 */
[----:B------:R-:W2:Y:S04]  /*0890*/  LDG.E R27, desc[UR6][R14.64+-0x2d5cc0] ;  /* 0xd2a340060e1b7981 */ /* 0x000ea8000c1e1900 */
[----:B------:R1:W2:Y:S01]  /*08a0*/  LDG.E R26, desc[UR6][R14.64+0x4614b8] ;  /* 0x4614b8060e1a7981 */ /* 0x0002a2000c1e1900 */
[----:B------:R-:W-:Y:S01]  /*08b0*/  DADD R4, R8, R4 ;  /* 0x0000000008047229 */ /* 0x000fe20000000004 */
[----:B------:R-:W-:-:S02]  /*08c0*/  IADD3 R8, P0, PT, R18, 0xc000000, RZ ;  /* 0x0c00000012087810 */ /* 0x000fc40007f1e0ff */
[----:B------:R-:W2:Y:S02]  /*08d0*/  LDG.E R29, desc[UR6][R12.64+0x64] ;  /* 0x000064060c1d7981 */ /* 0x000ea4000c1e1900 */
[----:B------:R-:W-:-:S03]  /*08e0*/  IADD3.X R9, PT, PT, RZ, R19, RZ, P0, !PT ;  /* 0x00000013ff097210 */ /* 0x000fc600007fe4ff */
[----:B0-----:R-:W-:Y:S02]  /*08f0*/  DADD R24, R4, R24 ;  /* 0x0000000004187229 */ /* 0x001fe40000000018 */
[----:B------:R-:W2:Y:S01]  /*0900*/  LDG.E R4, desc[UR6][R12.64+0x74] ;  /* 0x000074060c047981 */ /* 0x000ea2000c1e1900 */
[----:B---3--:R-:W-:-:S03]  /*0910*/  FMUL R30, R11, R2 ;  /* 0x000000020b1e7220 */ /* 0x008fc60000400000 */
[----:B------:R-:W3:Y:S04]  /*0920*/  LDG.E R2, desc[UR6][R12.64+0x68] ;  /* 0x000068060c027981 */ /* 0x000ee8000c1e1900 */
[----:B------:R-:W3:Y:S01]  /*0930*/  LDG.E R5, desc[UR6][R8.64+-0x4679d0] ;  /* 0xb986300608057981 */ /* 0x000ee2000c1e1900 */
[----:B-1----:R-:W-:-:S04]  /*0940*/  FMUL R28, R6, R7 ;  /* 0x00000007061c7220 */ /* 0x002fc80000400000 */
[----:B------:R-:W0:Y:S01]  /*0950*/  F2F.F64.F32 R6, R28 ;  /* 0x0000001c00067310 */ /* 0x000e220000201800 */
[----:B------:R-:W3:Y:S07]  /*0960*/  LDG.E R8, desc[UR6][R8.64+0x2cf7a8] ;  /* 0x2cf7a80608087981 */ /* 0x000eee000c1e1900 */
[----:B------:R-:W1:Y:S01]  /*0970*/  F2F.F64.F32 R14, R30 ;  /* 0x0000001e000e7310 */ /* 0x000e620000201800 */
[----:B0-----:R-:W-:Y:S01]  /*0980*/  DADD R6, R24, R6 ;  /* 0x0000000018067229 */ /* 0x001fe20000000006 */
[----:B------:R-:W3:Y:S01]  /*0990*/  LDG.E R9, desc[UR6][R12.64+0x6c] ;  /* 0x00006c060c097981 */ /* 0x000ee2000c1e1900 */
[----:B------:R-:W-:-:S04]  /*09a0*/  IADD3 R24, P0, PT, R18, 0xd000000, RZ ;  /* 0x0d00000012187810 */ /* 0x000fc80007f1e0ff */
[----:B------:R-:W-:Y:S02]  /*09b0*/  IADD3.X R25, PT, PT, RZ, R19, RZ, P0, !PT ;  /* 0x00000013ff197210 */ /* 0x000fe400007fe4ff */
[----:B-1----:R-:W-:Y:S02]  /*09c0*/  DADD R14, R6, R14 ;  /* 0x00000000060e7229 */ /* 0x002fe4000000000e */
[----:B------:R-:W3:Y:S04]  /*09d0*/  LDG.E R7, desc[UR6][R12.64+0x70] ;  /* 0x000070060c077981 */ /* 0x000ee8000c1e1900 */
[----:B------:R-:W3:Y:S04]  /*09e0*/  LDG.E R6, desc[UR6][R24.64+-0x5f96e0] ;  /* 0xa069200618067981 */ /* 0x000ee8000c1e1900 */
[----:B------:R-:W3:Y:S01]  /*09f0*/  LDG.E R11, desc[UR6][R24.64+0x13da98] ;  /* 0x13da9806180b7981 */ /* 0x000ee2000c1e1900 */
[----:B------:R-:W-:Y:S01]  /*0a00*/  FMUL R30, R17, R16 ;  /* 0x00000010111e7220 */ /* 0x000fe20000400000 */
[----:B------:R-:W-:-:S02]  /*0a10*/  IADD3 R28, P0, PT, R18, 0xe000000, RZ ;  /* 0x0e000000121c7810 */ /* 0x000fc40007f1e0ff */
[----:B------:R-:W3:Y:S01]  /*0a20*/  LDG.E R25, desc[UR6][R12.64+0x80] ;  /* 0x000080060c197981 */ /* 0x000ee2000c1e1900 */
[----:B------:R-:W0:Y:S03]  /*0a30*/  F2F.F64.F32 R16, R30 ;  /* 0x0000001e00107310 */ /* 0x000e260000201800 */
[----:B------:R-:W3:Y:S01]  /*0a40*/  LDG.E R24, desc[UR6][R12.64+0x84] ;  /* 0x000084060c187981 */ /* 0x000ee2000c1e1900 */
[----:B0-----:R-:W-:Y:S01]  /*0a50*/  DADD R14, R14, R16 ;  /* 0x000000000e0e7229 */ /* 0x001fe20000000010 */
[----:B----4-:R-:W-:-:S04]  /*0a60*/  FMUL R31, R20, R21 ;  /* 0x00000015141f7220 */ /* 0x010fc80000400000 */
[----:B------:R-:W0:Y:S01]  /*0a70*/  F2F.F64.F32 R20, R31 ;  /* 0x0000001f00147310 */ /* 0x000e220000201800 */
[----:B--2---:R-:W-:-:S07]  /*0a80*/  FMUL R10, R23, R10 ;  /* 0x0000000a170a7220 */ /* 0x004fce0000400000 */
[----:B------:R-:W1:Y:S01]  /*0a90*/  F2F.F64.F32 R16, R10 ;  /* 0x0000000a00107310 */ /* 0x000e620000201800 */
[----:B------:R-:W-:Y:S01]  /*0aa0*/  FMUL R22, R22, R27 ;  /* 0x0000001b16167220 */ /* 0x000fe20000400000 */
[----:B0-----:R-:W-:-:S06]  /*0ab0*/  DADD R20, R14, R20 ;  /* 0x000000000e147229 */ /* 0x001fcc0000000014 */
[----:B------:R-:W0:Y:S01]  /*0ac0*/  F2F.F64.F32 R14, R22 ;  /* 0x00000016000e7310 */ /* 0x000e220000201800 */
[----:B------:R-:W-:Y:S01]  /*0ad0*/  FMUL R23, R29, R26 ;  /* 0x0000001a1d177220 */ /* 0x000fe20000400000 */
[----:B------:R-:W-:Y:S01]  /*0ae0*/  IADD3.X R29, PT, PT, RZ, R19, RZ, P0, !PT ;  /* 0x00000013ff1d7210 */ /* 0x000fe200007fe4ff */
[----:B-1----:R-:W-:-:S05]  /*0af0*/  DADD R16, R20, R16 ;  /* 0x0000000014107229 */ /* 0x002fca0000000010 */
[----:B------:R-:W1:Y:S01]  /*0b00*/  F2F.F64.F32 R30, R23 ;  /* 0x00000017001e7310 */ /* 0x000e620000201800 */
[----:B------:R-:W2:Y:S04]  /*0b10*/  LDG.E R20, desc[UR6][R12.64+0x78] ;  /* 0x000078060c147981 */ /* 0x000ea8000c1e1900 */
[----:B------:R-:W2:Y:S01]  /*0b20*/  LDG.E R21, desc[UR6][R28.64+-0x78b3f0] ;  /* 0x874c10061c157981 */ /* 0x000ea2000c1e1900 */
[----:B---3--:R-:W-:Y:S01]  /*0b30*/  FMUL R26, R2, R5 ;  /* 0x00000005021a7220 */ /* 0x008fe20000400000 */
[----:B0-----:R-:W-:Y:S02]  /*0b40*/  DADD R14, R16, R14 ;  /* 0x00000000100e7229 */ /* 0x001fe4000000000e */
[----:B------:R-:W3:Y:S03]  /*0b50*/  LDG.E R2, desc[UR6][R12.64+0x7c] ;  /* 0x00007c060c027981 */ /* 0x000ee6000c1e1900 */
[----:B------:R-:W0:Y:S01]  /*0b60*/  F2F.F64.F32 R26, R26 ;  /* 0x0000001a001a7310 */ /* 0x000e220000201800 */
[----:B------:R-:W3:Y:S01]  /*0b70*/  LDG.E R5, desc[UR6][R28.64+-0x54278] ;  /* 0xfabd88061c057981 */ /* 0x000ee2000c1e1900 */
[----:B------:R-:W-:Y:S01]  /*0b80*/  IADD3 R16, P0, PT, R18, 0xf000000, RZ ;  /* 0x0f00000012107810 */ /* 0x000fe20007f1e0ff */
[----:B-1----:R-:W-:-:S02]  /*0b90*/  DADD R30, R14, R30 ;  /* 0x000000000e1e7229 */ /* 0x002fc4000000001e */
[----:B------:R1:W4:Y:S01]  /*0ba0*/  LDG.E R22, desc[UR6][R28.64+0x6e2f00] ;  /* 0x6e2f00061c167981 */ /* 0x000322000c1e1900 */
[----:B------:R-:W-:-:S03]  /*0bb0*/  IADD3.X R17, PT, PT, RZ, R19, RZ, P0, !PT ;  /* 0x00000013ff117210 */ /* 0x000fc600007fe4ff */
[----:B------:R-:W4:Y:S04]  /*0bc0*/  LDG.E R23, desc[UR6][R12.64+0x88] ;  /* 0x000088060c177981 */ /* 0x000f28000c1e1900 */
[----:B------:R-:W4:Y:S01]  /*0bd0*/  LDG.E R10, desc[UR6][R16.64+0x5511f0] ;  /* 0x5511f006100a7981 */ /* 0x000f22000c1e1900 */
[----:B------:R-:W-:Y:S01]  /*0be0*/  FMUL R32, R9, R8 ;  /* 0x0000000809207220 */ /* 0x000fe20000400000 */
[----:B0-----:R-:W-:Y:S02]  /*0bf0*/  DADD R8, R30, R26 ;  /* 0x000000001e087229 */ /* 0x001fe4000000001a */
[----:B------:R0:W4:Y:S01]  /*0c00*/  LDG.E R27, desc[UR6][R16.64+-0x1e5f88] ;  /* 0xe1a07806101b7981 */ /* 0x000122000c1e1900 */
[----:B------:R-:W1:Y:S01]  /*0c10*/  F2F.F64.F32 R14, R32 ;  /* 0x00000020000e7310 */ /* 0x000e620000201800 */
[----:B------:R-:W-:Y:S01]  /*0c20*/  FMUL R26, R7, R6 ;  /* 0x00000006071a7220 */ /* 0x000fe20000400000 */
[----:B------:R-:W-:-:S05]  /*0c30*/  IADD3 R6, P0, PT, R18, 0x10000000, RZ ;  /* 0x1000000012067810 */ /* 0x000fca0007f1e0ff */
[----:B------:R-:W-:Y:S01]  /*0c40*/  IMAD.X R7, RZ, RZ, R19, P0 ;  /* 0x000000ffff077224 */ /* 0x000fe200000e0613 */
[----:B-1----:R-:W-:Y:S01]  /*0c50*/  DADD R14, R8, R14 ;  /* 0x00000000080e7229 */ /* 0x002fe2000000000e */
[----:B------:R-:W-:Y:S01]  /*0c60*/  FMUL R30, R4, R11 ;  /* 0x0000000b041e7220 */ /* 0x000fe20000400000 */
[----:B------:R-:W4:Y:S04]  /*0c70*/  LDG.E R8, desc[UR6][R12.64+0x8c] ;  /* 0x00008c060c087981 */ /* 0x000f28000c1e1900 */
[----:B------:R-:W4:Y:S01]  /*0c80*/  LDG.E R11, desc[UR6][R6.64+-0x377c98] ;  /* 0xc8836806060b7981 */ /* 0x000f22000c1e1900 */
[----:B------:R-:W1:Y:S03]  /*0c90*/  F2F.F64.F32 R28, R26 ;  /* 0x0000001a001c7310 */ /* 0x000e660000201800 */
[----:B------:R-:W4:Y:S04]  /*0ca0*/  LDG.E R4, desc[UR6][R12.64+0x94] ;  /* 0x000094060c047981 */ /* 0x000f28000c1e1900 */
[----:B------:R-:W4:Y:S04]  /*0cb0*/  LDG.E R6, desc[UR6][R6.64+0x3bf4e0] ;  /* 0x3bf4e00606067981 */ /* 0x000f28000c1e1900 */
[----:B------:R-:W4:Y:S01]  /*0cc0*/  LDG.E R7, desc[UR6][R12.64+0x90] ;  /* 0x000090060c077981 */ /* 0x000f22000c1e1900 */
[----:B-1----:R-:W-:Y:S01]  /*0cd0*/  DADD R28, R14, R28 ;  /* 0x000000000e1c7229 */ /* 0x002fe2000000001c */
[----:B------:R-:W-:-:S04]  /*0ce0*/  IADD3 R14, P0, PT, R18, 0x11000000, RZ ;  /* 0x11000000120e7810 */ /* 0x000fc80007f1e0ff */
[----:B------:R-:W-:-:S05]  /*0cf0*/  IADD3.X R15, PT, PT, RZ, R19, RZ, P0, !PT ;  /* 0x00000013ff0f7210 */ /* 0x000fca00007fe4ff */
[----:B------:R-:W4:Y:S01]  /*0d00*/  LDG.E R9, desc[UR6][R14.64+-0x5099a8] ;  /* 0xaf6658060e097981 */ /* 0x000f22000c1e1900 */
[----:B0-----:R-:W0:Y:S02]  /*0d10*/  F2F.F64.F32 R16, R30 ;  /* 0x0000001e00107310 */ /* 0x001e240000201800 */
[----:B0-----:R-:W-:Y:S01]  /*0d20*/  DADD R16, R28, R16 ;  /* 0x000000001c107229 */ /* 0x001fe20000000010 */
[----:B--2---:R-:W-:-:S05]  /*0d30*/  FMUL R31, R20, R21 ;  /* 0x00000015141f7220 */ /* 0x004fca0000400000 */
[----:B------:R-:W0:Y:S01]  /*0d40*/  F2F.F64.F32 R20, R31 ;  /* 0x0000001f00147310 */ /* 0x000e220000201800 */
[----:B---3--:R-:W-:Y:S02]  /*0d50*/  FMUL R32, R2, R5 ;  /* 0x0000000502207220 */ /* 0x008fe40000400000 */
[----:B------:R-:W2:Y:S05]  /*0d60*/  LDG.E R2, desc[UR6][R14.64+0x22d7d0] ;  /* 0x22d7d0060e027981 */ /* 0x000eaa000c1e1900 */
[----:B------:R-:W1:Y:S01]  /*0d70*/  F2F.F64.F32 R28, R32 ;  /* 0x00000020001c7310 */ /* 0x000e620000201800 */
[----:B----4-:R-:W-:Y:S01]  /*0d80*/  FMUL R22, R25, R22 ;  /* 0x0000001619167220 */ /* 0x010fe20000400000 */
[----:B------:R-:W2:Y:S04]  /*0d90*/  LDG.E R5, desc[UR6][R12.64+0x98] ;  /* 0x000098060c057981 */ /* 0x000ea8000c1e1900 */
[----:B------:R-:W3:Y:S01]  /*0da0*/  LDG.E R25, desc[UR6][R12.64+0xa4] ;  /* 0x0000a4060c197981 */ /* 0x000ee2000c1e1900 */
[----:B0-----:R-:W-:Y:S01]  /*0db0*/  DADD R16, R16, R20 ;  /* 0x0000000010107229 */ /* 0x001fe20000000014 */
[----:B------:R-:W0:Y:S01]  /*0dc0*/  F2F.F64.F32 R20, R22 ;  /* 0x0000001600147310 */ /* 0x000e220000201800 */
[----:B------:R-:W-:-:S06]  /*0dd0*/  FMUL R27, R24, R27 ;  /* 0x0000001b181b7220 */ /* 0x000fcc0000400000 */
[----:B-1----:R-:W-:Y:S01]  /*0de0*/  DADD R28, R16, R28 ;  /* 0x00000000101c7229 */ /* 0x002fe2000000001c */
[----:B------:R-:W-:Y:S01]  /*0df0*/  FMUL R23, R23, R10 ;  /* 0x0000000a17177220 */ /* 0x000fe20000400000 */
[----:B------:R-:W-:Y:S01]  /*0e00*/  IADD3 R16, P0, PT, R18, 0x12000000, RZ ;  /* 0x1200000012107810 */ /* 0x000fe20007f1e0ff */
[----:B------:R-:W4:Y:S01]  /*0e10*/  LDG.E R24, desc[UR6][R12.64+0x9c] ;  /* 0x00009c060c187981 */ /* 0x000f22000c1e1900 */
[----:B------:R-:W1:Y:S02]  /*0e20*/  F2F.F64.F32 R26, R27 ;  /* 0x0000001b001a7310 */ /* 0x000e640000201800 */
[----:B------:R-:W-:Y:S02]  /*0e30*/  IADD3.X R17, PT, PT, RZ, R19, RZ, P0, !PT ;  /* 0x00000013ff117210 */ /* 0x000fe400007fe4ff */
[----:B0-----:R-:W-:-:S03]  /*0e40*/  DADD R28, R28, R20 ;  /* 0x000000001c1c7229 */ /* 0x001fc60000000014 */
[----:B------:R-:W4:Y:S01]  /*0e50*/  LDG.E R21, desc[UR6][R16.64+-0x69b6b8] ;  /* 0x9649480610157981 */ /* 0x000f22000c1e1900 */
[----:B------:R-:W0:Y:S03]  /*0e60*/  F2F.F64.F32 R22, R23 ;  /* 0x0000001700167310 */ /* 0x000e260000201800 */
[----:B------:R-:W3:Y:S01]  /*0e70*/  LDG.E R10, desc[UR6][R16.64+0x9bac0] ;  /* 0x09bac006100a7981 */ /* 0x000ee2000c1e1900 */
[----:B-1----:R-:W-:-:S03]  /*0e80*/  DADD R30, R28, R26 ;  /* 0x000000001c1e7229 */ /* 0x002fc6000000001a */
[----:B------:R-:W3:Y:S01]  /*0e90*/  LDG.E R20, desc[UR6][R12.64+0xa8] ;  /* 0x0000a8060c147981 */ /* 0x000ee2000c1e1900 */
[----:B------:R-:W-:-:S03]  /*0ea0*/  FMUL R11, R8, R11 ;  /* 0x0000000b080b7220 */ /* 0x000fc60000400000 */
[----:B------:R-:W3:Y:S01]  /*0eb0*/  LDG.E R27, desc[UR6][R12.64+0xa0] ;  /* 0x0000a0060c1b7981 */ /* 0x000ee2000c1e1900 */
[----:B------:R1:W0:Y:S03]  /*0ec0*/  F2F.F64.F32 R28, R11 ;  /* 0x0000000b001c7310 */ /* 0x0002260000201800 */
[----:B------:R0:W3:Y:S04]  /*0ed0*/  LDG.E R8, desc[UR6][R16.64+0x7d2c38] ;  /* 0x7d2c380610087981 */ /* 0x0000e8000c1e1900 */
[----:B-1----:R-:W3:Y:S01]  /*0ee0*/  LDG.E R11, desc[UR6][R12.64+0xac] ;  /* 0x0000ac060c0b7981 */ /* 0x002ee2000c1e1900 */
[----:B------:R-:W-:Y:S01]  /*0ef0*/  FMUL R26, R7, R6 ;  /* 0x00000006071a7220 */ /* 0x000fe20000400000 */
[----:B0-----:R-:W-:Y:S01]  /*0f00*/  DADD R6, R30, R22 ;  /* 0x000000001e067229 */ /* 0x001fe20000000016 */
[----:B------:R-:W-:-:S04]  /*0f10*/  IADD3 R30, P0, PT, R18, 0x13000000, RZ ;  /* 0x13000000121e7810 */ /* 0x000fc80007f1e0ff */
[----:B------:R-:W-:-:S03]  /*0f20*/  IADD3.X R31, PT, PT, RZ, R19, RZ, P0, !PT ;  /* 0x00000013ff1f7210 */ /* 0x000fc600007fe4ff */
[----:B------:R-:W-:Y:S02]  /*0f30*/  DADD R28, R6, R28 ;  /* 0x00000000061c7229 */ /* 0x000fe4000000001c */
[----:B------:R-:W3:Y:S01]  /*0f40*/  LDG.E R7, desc[UR6][R30.64+-0xf6250] ;  /* 0xf09db0061e077981 */ /* 0x000ee2000c1e1900 */
[----:B------:R-:W-:Y:S01]  /*0f50*/  IADD3 R16, P0, PT, R18, 0x14000000, RZ ;  /* 0x1400000012107810 */ /* 0x000fe20007f1e0ff */
[----:B------:R0:W1:Y:S02]  /*0f60*/  F2F.F64.F32 R22, R26 ;  /* 0x0000001a00167310 */ /* 0x0000640000201800 */
[----:B------:R4:W3:Y:S01]  /*0f70*/  LDG.E R6, desc[UR6][R30.64+0x640f28] ;  /* 0x640f28061e067981 */ /* 0x0008e2000c1e1900 */
[----:B------:R-:W-:Y:S01]  /*0f80*/  IADD3.X R17, PT, PT, RZ, R19, RZ, P0, !PT ;  /* 0x00000013ff117210 */ /* 0x000fe200007fe4ff */
[----:B------:R-:W-:Y:S02]  /*0f90*/  FMUL R32, R4, R9 ;  /* 0x0000000904207220 */ /* 0x000fe40000400000 */
[----:B------:R-:W3:Y:S04]  /*0fa0*/  LDG.E R9, desc[UR6][R12.64+0xb0] ;  /* 0x0000b0060c097981 */ /* 0x000ee8000c1e1900 */
[----:B------:R-:W3:Y:S01]  /*0fb0*/  LDG.E R4, desc[UR6][R16.64+-0x287f60] ;  /* 0xd780a00610047981 */ /* 0x000ee2000c1e1900 */
[----:B------:R-:W-:-:S03]  /*0fc0*/  IADD3 R18, P0, PT, R18, 0x15000000, RZ ;  /* 0x1500000012127810 */ /* 0x000fc60007f1e0ff */
[----:B0-----:R-:W3:Y:S01]  /*0fd0*/  LDG.E R26, desc[UR6][R16.64+0x4af218] ;  /* 0x4af21806101a7981 */ /* 0x001ee2000c1e1900 */
[----:B-1----:R-:W-:-:S03]  /*0fe0*/  DADD R22, R28, R22 ;  /* 0x000000001c167229 */ /* 0x002fc60000000016 */
[----:B------:R-:W3:Y:S01]  /*0ff0*/  LDG.E R29, desc[UR6][R12.64+0xb4] ;  /* 0x0000b4060c1d7981 */ /* 0x000ee2000c1e1900 */
[----:B------:R-:W-:-:S03]  /*1000*/  IADD3.X R19, PT, PT, RZ, R19, RZ, P0, !PT ;  /* 0x00000013ff137210 */ /* 0x000fc600007fe4ff */
[----:B------:R-:W3:Y:S04]  /*1010*/  LDG.E R17, desc[UR6][R12.64+0xb8] ;  /* 0x0000b8060c117981 */ /* 0x000ee8000c1e1900 */
[----:B------:R-:W3:Y:S04]  /*1020*/  LDG.E R28, desc[UR6][R18.64+-0x419c70] ;  /* 0xbe639006121c7981 */ /* 0x000ee8000c1e1900 */
[----:B------:R-:W3:Y:S04]  /*1030*/  LDG.E R18, desc[UR6][R18.64+0x31d508] ;  /* 0x31d5080612127981 */ /* 0x000ee8000c1e1900 */
[----:B------:R0:W3:Y:S01]  /*1040*/  LDG.E R19, desc[UR6][R12.64+0xbc] ;  /* 0x0000bc060c137981 */ /* 0x0000e2000c1e1900 */
[----:B------:R-:W1:Y:S02]  /*1050*/  F2F.F64.F32 R14, R32 ;  /* 0x00000020000e7310 */ /* 0x000e640000201800 */
[----:B-1----:R-:W-:Y:S01]  /*1060*/  DADD R14, R22, R14 ;  /* 0x00000000160e7229 */ /* 0x002fe2000000000e */
[----:B------:R-:W1:Y:S02]  /*1070*/  LDC.64 R22, c[0x0][0x380] ;  /* 0x0000e000ff167b82 */ /* 0x000e640000000a00 */
[----:B-1----:R-:W-:-:S06]  /*1080*/  IMAD.WIDE R22, R3, 0x4, R22 ;  /* 0x0000000403167825 */ /* 0x002fcc00078e0216 */
[----:B------:R1:W5:Y:S01]  /*1090*/  LDG.E R22, desc[UR6][R22.64] ;  /* 0x0000000616167981 */ /* 0x000362000c1e1900 */
[----:B------:R-:W-:Y:S01]  /*10a0*/  UMOV UR4, 0xfefa39ef ;  /* 0xfefa39ef00047882 */ /* 0x000fe20000000000 */
[----:B------:R-:W-:Y:S01]  /*10b0*/  UMOV UR5, 0x3fe62e42 ;  /* 0x3fe62e4200057882 */ /* 0x000fe20000000000 */
[----:B--2---:R-:W-:-:S04]  /*10c0*/  FMUL R5, R5, R2 ;  /* 0x0000000205057220 */ /* 0x004fc80000400000 */
[----:B------:R-:W2:Y:S01]  /*10d0*/  F2F.F64.F32 R2, R5 ;  /* 0x0000000500027310 */ /* 0x000ea20000201800 */
[----:B----4-:R-:W-:-:S07]  /*10e0*/  FMUL R21, R24, R21 ;  /* 0x0000001518157220 */ /* 0x010fce0000400000 */
[----:B------:R-:W4:Y:S01]  /*10f0*/  F2F.F64.F32 R30, R21 ;  /* 0x00000015001e7310 */ /* 0x000f220000201800 */
[----:B--2---:R-:W-:Y:S01]  /*1100*/  DADD R14, R14, R2 ;  /* 0x000000000e0e7229 */ /* 0x004fe20000000002 */
[----:B---3--:R-:W-:-:S06]  /*1110*/  FMUL R10, R27, R10 ;  /* 0x0000000a1b0a7220 */ /* 0x008fcc0000400000 */
[----:B------:R-:W2:Y:S01]  /*1120*/  F2F.F64.F32 R2, R10 ;  /* 0x0000000a00027310 */ /* 0x000ea20000201800 */
[----:B------:R-:W-:Y:S01]  /*1130*/  FMUL R8, R25, R8 ;  /* 0x0000000819087220 */ /* 0x000fe20000400000 */
[----:B----4-:R-:W-:-:S06]  /*1140*/  DADD R14, R14, R30 ;  /* 0x000000000e0e7229 */ /* 0x010fcc000000001e */
[----:B0-----:R-:W0:Y:S02]  /*1150*/  F2F.F64.F32 R12, R8 ;  /* 0x00000008000c7310 */ /* 0x001e240000201800 */
[----:B--2---:R-:W-:Y:S01]  /*1160*/  DADD R14, R14, R2 ;  /* 0x000000000e0e7229 */ /* 0x004fe20000000002 */
[----:B------:R-:W-:-:S05]  /*1170*/  FMUL R20, R20, R7 ;  /* 0x0000000714147220 */ /* 0x000fca0000400000 */
[----:B------:R-:W2:Y:S01]  /*1180*/  F2F.F64.F32 R2, R20 ;  /* 0x0000001400027310 */ /* 0x000ea20000201800 */
[----:B------:R-:W-:Y:S01]  /*1190*/  FMUL R11, R11, R6 ;  /* 0x000000060b0b7220 */ /* 0x000fe20000400000 */
[----:B0-----:R-:W-:-:S06]  /*11a0*/  DADD R12, R14, R12 ;  /* 0x000000000e0c7229 */ /* 0x001fcc000000000c */
[----:B------:R-:W0:Y:S01]  /*11b0*/  F2F.F64.F32 R6, R11 ;  /* 0x0000000b00067310 */ /* 0x000e220000201800 */
[----:B------:R-:W-:Y:S01]  /*11c0*/  FMUL R9, R9, R4 ;  /* 0x0000000409097220 */ /* 0x000fe20000400000 */
[----:B--2---:R-:W-:-:S06]  /*11d0*/  DADD R12, R12, R2 ;  /* 0x000000000c0c7229 */ /* 0x004fcc0000000002 */
[----:B------:R-:W2:Y:S01]  /*11e0*/  F2F.F64.F32 R2, R9 ;  /* 0x0000000900027310 */ /* 0x000ea20000201800 */
[----:B------:R-:W-:Y:S01]  /*11f0*/  FMUL R26, R29, R26 ;  /* 0x0000001a1d1a7220 */ /* 0x000fe20000400000 */
[----:B0-----:R-:W-:-:S06]  /*1200*/  DADD R6, R12, R6 ;  /* 0x000000000c067229 */ /* 0x001fcc0000000006 */
[----:B------:R-:W0:Y:S01]  /*1210*/  F2F.F64.F32 R4, R26 ;  /* 0x0000001a00047310 */ /* 0x000e220000201800 */
[----:B------:R-:W-:Y:S01]  /*1220*/  FMUL R17, R17, R28 ;  /* 0x0000001c11117220 */ /* 0x000fe20000400000 */
[----:B--2---:R-:W-:-:S06]  /*1230*/  DADD R2, R6, R2 ;  /* 0x0000000006027229 */ /* 0x004fcc0000000002 */
[----:B------:R-:W2:Y:S02]  /*1240*/  F2F.F64.F32 R6, R17 ;  /* 0x0000001100067310 */ /* 0x000ea40000201800 */
[----:B0-----:R-:W-:Y:S01]  /*1250*/  DADD R2, R2, R4 ;  /* 0x0000000002027229 */ /* 0x001fe20000000004 */
[----:B------:R-:W-:-:S05]  /*1260*/  FMUL R18, R19, R18 ;  /* 0x0000001213127220 */ /* 0x000fca0000400000 */
[----:B------:R-:W0:Y:S02]  /*1270*/  F2F.F64.F32 R4, R18 ;  /* 0x0000001200047310 */ /* 0x000e240000201800 */
[----:B--2---:R-:W-:-:S08]  /*1280*/  DADD R2, R2, R6 ;  /* 0x0000000002027229 */ /* 0x004fd00000000006 */
[----:B0-----:R-:W-:Y:S01]  /*1290*/  DADD R2, R2, R4 ;  /* 0x0000000002027229 */ /* 0x001fe20000000004 */
[----:B------:R-:W-:Y:S01]  /*12a0*/  HFMA2 R5, -RZ, RZ, 1.9912109375, 0.00128841400146484375 ;  /* 0x3ff71547ff057431 */ /* 0x000fe200000001ff */
[----:B------:R-:W-:-:S06]  /*12b0*/  MOV R4, 0x652b82fe ;  /* 0x652b82fe00047802 */ /* 0x000fcc0000000f00 */
[----:B------:R-:W-:-:S08]  /*12c0*/  DFMA R4, R2, -R4, 6.75539944105574400000e+15 ;  /* 0x433800000204742b */ /* 0x000fd00000000804 */
[----:B------:R-:W-:-:S08]  /*12d0*/  DADD R6, R4, -6.75539944105574400000e+15 ;  /* 0xc338000004067429 */ /* 0x000fd00000000000 */
[----:B------:R-:W-:Y:S01]  /*12e0*/  DFMA R8, R6, -UR4, -R2 ;  /* 0x8000000406087c2b */ /* 0x000fe20008000802 */
[----:B------:R-:W-:Y:S01]  /*12f0*/  UMOV UR4, 0x3b39803f ;  /* 0x3b39803f00047882 */ /* 0x000fe20000000000 */
[----:B------:R-:W-:-:S06]  /*1300*/  UMOV UR5, 0x3c7abc9e ;  /* 0x3c7abc9e00057882 */ /* 0x000fcc0000000000 */
[----:B------:R-:W-:Y:S01]  /*1310*/  DFMA R6, R6, -UR4, R8 ;  /* 0x8000000406067c2b */ /* 0x000fe20008000008 */
[----:B------:R-:W-:Y:S01]  /*1320*/  IMAD.MOV.U32 R8, RZ, RZ, -0x35dec16 ;  /* 0xfca213eaff087424 */ /* 0x000fe200078e00ff */
[----:B------:R-:W-:Y:S01]  /*1330*/  MOV R9, 0x3e928af3 ;  /* 0x3e928af300097802 */ /* 0x000fe20000000f00 */
[----:B------:R-:W-:Y:S01]  /*1340*/  UMOV UR4, 0x69ce2bdf ;  /* 0x69ce2bdf00047882 */ /* 0x000fe20000000000 */
[----:B------:R-:W-:-:S04]  /*1350*/  UMOV UR5, 0x3e5ade15 ;  /* 0x3e5ade1500057882 */ /* 0x000fc80000000000 */
[----:B------:R-:W-:Y:S01]  /*1360*/  DFMA R8, R6, UR4, R8 ;  /* 0x0000000406087c2b */ /* 0x000fe20008000008 */
[----:B------:R-:W-:Y:S01]  /*1370*/  UMOV UR4, 0x62401315 ;  /* 0x6240131500047882 */ /* 0x000fe20000000000 */
[----:B------:R-:W-:-:S06]  /*1380*/  UMOV UR5, 0x3ec71dee ;  /* 0x3ec71dee00057882 */ /* 0x000fcc0000000000 */
[----:B------:R-:W-:Y:S01]  /*1390*/  DFMA R8, R6, R8, UR4 ;  /* 0x0000000406087e2b */ /* 0x000fe20008000008 */
        /* <DEDUP_REMOVED lines=19> */
[----:B------:R-:W-:Y:S01]  /*14d0*/  UMOV UR5, 0x3fe00000 ;  /* 0x3fe0000000057882 */ /* 0x000fe20000000000 */
[----:B------:R-:W-:-:S05]  /*14e0*/  DADD R10, -RZ, -R2 ;  /* 0x00000000ff0a7229 */ /* 0x000fca0000000902 */
[----:B------:R-:W-:-:S05]  /*14f0*/  DFMA R8, R6, R8, UR4 ;  /* 0x0000000406087e2b */ /* 0x000fca0008000008 */
[----:B------:R-:W-:-:S03]  /*1500*/  FSETP.GEU.AND P0, PT, |R11|, 4.1917929649353027344, PT ;  /* 0x4086232b0b00780b */ /* 0x000fc60003f0e200 */
[C---:B------:R-:W-:Y:S01]  /*1510*/  DFMA R8, R6.reuse, R8, 1 ;  /* 0x3ff000000608742b */ /* 0x040fe20000000008 */
[----:B------:R-:W-:Y:S07]  /*1520*/  BSSY.RECONVERGENT B0, `(.L_x_7) ;  /* 0x0000011000007945 */ /* 0x000fee0003800200 */
[----:B------:R-:W-:-:S10]  /*1530*/  DFMA R8, R6, R8, 1 ;  /* 0x3ff000000608742b */ /* 0x000fd40000000008 */
[----:B------:R-:W-:Y:S02]  /*1540*/  LEA R7, R4, R9, 0x14 ;  /* 0x0000000904077211 */ /* 0x000fe400078ea0ff */
[----:B------:R-:W-:Y:S01]  /*1550*/  MOV R6, R8 ;  /* 0x0000000800067202 */ /* 0x000fe20000000f00 */
[----:B-1----:R-:W-:Y:S06]  /*1560*/  @!P0 BRA `(.L_x_8) ;  /* 0x0000000000308947 */ /* 0x002fec0003800000 */
[----:B------:R-:W-:Y:S01]  /*1570*/  FSETP.GEU.AND P1, PT, |R11|, 4.2275390625, PT ;  /* 0x408748000b00780b */ /* 0x000fe20003f2e200 */
[C---:B------:R-:W-:Y:S02]  /*1580*/  DADD R6, -R2.reuse, +INF ;  /* 0x7ff0000002067429 */ /* 0x040fe40000000100 */
[----:B------:R-:W-:-:S08]  /*1590*/  DSETP.GT.AND P0, PT, R2, RZ, PT ;  /* 0x000000ff0200722a */ /* 0x000fd00003f04000 */
[----:B------:R-:W-:Y:S02]  /*15a0*/  FSEL R6, R6, RZ, !P0 ;  /* 0x000000ff06067208 */ /* 0x000fe40004000000 */
[----:B------:R-:W-:Y:S02]  /*15b0*/  @!P1 LEA.HI R5, R4, R4, RZ, 0x1 ;  /* 0x0000000404059211 */ /* 0x000fe400078f08ff */
[----:B------:R-:W-:Y:S02]  /*15c0*/  FSEL R7, R7, RZ, !P0 ;  /* 0x000000ff07077208 */ /* 0x000fe40004000000 */
[----:B------:R-:W-:-:S04]  /*15d0*/  @!P1 SHF.R.S32.HI R5, RZ, 0x1, R5 ;  /* 0x00000001ff059819 */ /* 0x000fc80000011405 */
[----:B------:R-:W-:Y:S02]  /*15e0*/  @!P1 IADD3 R2, PT, PT, R4, -R5, RZ ;  /* 0x8000000504029210 */ /* 0x000fe40007ffe0ff */
[----:B------:R-:W-:Y:S02]  /*15f0*/  @!P1 LEA R9, R5, R9, 0x14 ;  /* 0x0000000905099211 */ /* 0x000fe400078ea0ff */
[----:B------:R-:W-:Y:S02]  /*1600*/  @!P1 LEA R3, R2, 0x3ff00000, 0x14 ;  /* 0x3ff0000002039811 */ /* 0x000fe400078ea0ff */
[----:B------:R-:W-:-:S06]  /*1610*/  @!P1 MOV R2, RZ ;  /* 0x000000ff00029202 */ /* 0x000fcc0000000f00 */
[----:B------:R-:W-:-:S11]  /*1620*/  @!P1 DMUL R6, R8, R2 ;  /* 0x0000000208069228 */ /* 0x000fd60000000000 */
.L_x_8:
[----:B------:R-:W-:Y:S05]  /*1630*/  BSYNC.RECONVERGENT B0 ;  /* 0x0000000000007941 */ /* 0x000fea0003800200 */
.L_x_7:
[----:B------:R-:W-:Y:S01]  /*1640*/  DADD R8, R6, 1 ;  /* 0x3ff0000006087429 */ /* 0x000fe20000000000 */
[----:B------:R-:W-:Y:S05]  /*1650*/  BSSY.RECONVERGENT B0, `(.L_x_9) ;  /* 0x000000e000007945 */ /* 0x000fea0003800200 */
[----:B------:R-:W0:Y:S04]  /*1660*/  MUFU.RCP64H R3, R9 ;  /* 0x0000000900037308 */ /* 0x000e280000001800 */
[----:B------:R-:W-:-:S04]  /*1670*/  IADD3 R2, PT, PT, R9, 0x300402, RZ ;  /* 0x0030040209027810 */ /* 0x000fc80007ffe0ff */
[----:B------:R-:W-:Y:S02]  /*1680*/  FSETP.GEU.AND P0, PT, |R2|, 5.8789094863358348022e-39, PT ;  /* 0x004004020200780b */ /* 0x000fe40003f0e200 */
[----:B0-----:R-:W-:-:S08]  /*1690*/  DFMA R4, -R8, R2, 1 ;  /* 0x3ff000000804742b */ /* 0x001fd00000000102 */
[----:B------:R-:W-:-:S08]  /*16a0*/  DFMA R4, R4, R4, R4 ;  /* 0x000000040404722b */ /* 0x000fd00000000004 */
[----:B------:R-:W-:-:S08]  /*16b0*/  DFMA R4, R2, R4, R2 ;  /* 0x000000040204722b */ /* 0x000fd00000000002 */
[----:B------:R-:W-:-:S08]  /*16c0*/  DFMA R6, -R8, R4, 1 ;  /* 0x3ff000000806742b */ /* 0x000fd00000000104 */
[----:B------:R-:W-:Y:S01]  /*16d0*/  DFMA R4, R4, R6, R4 ;  /* 0x000000060404722b */ /* 0x000fe20000000004 */
[----:B------:R-:W-:Y:S10]  /*16e0*/  @P0 BRA `(.L_x_10) ;  /* 0x0000000000100947 */ /* 0x000ff40003800000 */
[----:B------:R-:W-:-:S05]  /*16f0*/  LOP3.LUT R2, R9, 0x7fffffff, RZ, 0xc0, !PT ;  /* 0x7fffffff09027812 */ /* 0x000fca00078ec0ff */
[----:B------:R-:W-:Y:S01]  /*1700*/  VIADD R3, R2, 0xfff00000 ;  /* 0xfff0000002037836 */ /* 0x000fe20000000000 */
[----:B------:R-:W-:-:S07]  /*1710*/  MOV R2, 0x1730 ;  /* 0x0000173000027802 */ /* 0x000fce0000000f00 */
[----:B-----5:R-:W-:Y:S05]  /*1720*/  CALL.REL.NOINC `($__internal_0_$__cuda_sm20_dblrcp_rn_slowpath_v3) ;  /* 0x0000003800107944 */ /* 0x020fea0003c00000 */
.L_x_10:
[----:B------:R-:W-:Y:S05]  /*1730*/  BSYNC.RECONVERGENT B0 ;  /* 0x0000000000007941 */ /* 0x000fea0003800200 */
.L_x_9:
[----:B-----5:R-:W0:Y:S01]  /*1740*/  F2F.F64.F32 R22, R22 ;  /* 0x0000001600167310 */ /* 0x020e220000201800 */
[----:B------:R-:W-:Y:S01]  /*1750*/  HFMA2 R2, -RZ, RZ, 11.796875, -888 ;  /* 0x49e6e2f0ff027431 */ /* 0x000fe200000001ff */
[----:B------:R-:W-:Y:S01]  /*1760*/  MOV R7, 0x350dec2d ;  /* 0x350dec2d00077802 */ /* 0x000fe20000000f00 */
[----:B------:R-:W-:Y:S04]  /*1770*/  BSSY.RECONVERGENT B2, `(.L_x_11) ;  /* 0x000000e000027945 */ /* 0x000fe80003800200 */
[----:B------:R-:W-:Y:S01]  /*1780*/  FFMA R6, R7, -R2, 1 ;  /* 0x3f80000007067423 */ /* 0x000fe20000000802 */
[----:B0-----:R-:W-:-:S03]  /*1790*/  DADD R4, R22, -R4 ;  /* 0x0000000016047229 */ /* 0x001fc60000000804 */
[----:B------:R-:W-:-:S03]  /*17a0*/  FFMA R6, R6, R7, 5.287027420308731962e-07 ;  /* 0x350dec2d06067423 */ /* 0x000fc60000000007 */
[----:B------:R-:W0:Y:S02]  /*17b0*/  F2F.F32.F64 R9, R4 ;  /* 0x0000000400097310 */ /* 0x000e240000301000 */
[----:B0-----:R-:W-:-:S06]  /*17c0*/  FMUL R3, R0, R9 ;  /* 0x0000000900037220 */ /* 0x001fcc0000400000 */
[----:B------:R-:W0:Y:S01]  /*17d0*/  FCHK P0, R3, 1891422 ;  /* 0x49e6e2f003007902 */ /* 0x000e220000000000 */
[----:B------:R-:W-:-:S04]  /*17e0*/  FFMA R0, R3, R6, RZ ;  /* 0x0000000603007223 */ /* 0x000fc800000000ff */
[----:B------:R-:W-:-:S04]  /*17f0*/  FFMA R7, R0, -1891422, R3 ;  /* 0xc9e6e2f000077823 */ /* 0x000fc80000000003 */
[----:B------:R-:W-:Y:S01]  /*1800*/  FFMA R11, R6, R7, R0 ;  /* 0x00000007060b7223 */ /* 0x000fe20000000000 */
[----:B0-----:R-:W-:Y:S06]  /*1810*/  @!P0 BRA `(.L_x_12) ;  /* 0x00000000000c8947 */ /* 0x001fec0003800000 */
[----:B------:R-:W-:-:S07]  /*1820*/  MOV R8, 0x1840 ;  /* 0x0000184000087802 */ /* 0x000fce0000000f00 */
[----:B------:R-:W-:Y:S05]  /*1830*/  CALL.REL.NOINC `($__internal_1_$__cuda_sm3x_div_rn_noftz_f32_slowpath) ;  /* 0x00000038007c7944 */ /* 0x000fea0003c00000 */
[----:B------:R-:W-:-:S07]  /*1840*/  MOV R11, R3 ;  /* 0x00000003000b7202 */ /* 0x000fce0000000f00 */
.L_x_12:
[----:B------:R-:W-:Y:S05]  /*1850*/  BSYNC.RECONVERGENT B2 ;  /* 0x0000000000027941 */ /* 0x000fea0003800200 */
.L_x_11:
[----:B------:R-:W0:Y:S01]  /*1860*/  S2R R0, SR_TID.X ;  /* 0x0000000000007919 */ /* 0x000e220000002100 */
[----:B------:R-:W0:Y:S08]  /*1870*/  S2UR UR4, SR_CTAID.X ;  /* 0x00000000000479c3 */ /* 0x000e300000002500 */
[----:B------:R-:W0:Y:S08]  /*1880*/  LDC R3, c[0x0][0x360] ;  /* 0x0000d800ff037b82 */ /* 0x000e300000000800 */
[----:B------:R-:W1:Y:S08]  /*1890*/  LDC.64 R4, c[0x0][0x388] ;  /* 0x0000e200ff047b82 */ /* 0x000e700000000a00 */
[----:B------:R-:W2:Y:S01]  /*18a0*/  LDC.64 R6, c[0x0][0x398] ;  /* 0x0000e600ff067b82 */ /* 0x000ea20000000a00 */
[----:B0-----:R-:W-:-:S04]  /*18b0*/  IMAD R3, R3, UR4, R0 ;  /* 0x0000000403037c24 */ /* 0x001fc8000f8e0200 */
[----:B-1----:R-:W-:Y:S01]  /*18c0*/  IMAD.WIDE R4, R3, 0x4, R4 ;  /* 0x0000000403047825 */ /* 0x002fe200078e0204 */
[----:B--2---:R0:W-:Y:S04]  /*18d0*/  REDG.E.ADD.F32.FTZ.RN.STRONG.GPU desc[UR6][R6.64], R11 ;  /* 0x0000000b060079a6 */ /* 0x0041e8000c12f306 */
[----:B------:R-:W2:Y:S01]  /*18e0*/  LDG.E R0, desc[UR6][R4.64+0x737178] ;  /* 0x7371780604007981 */ /* 0x000ea2000c1e1900 */
[----:B------:R-:W-:Y:S01]  /*18f0*/  HFMA2 R3, -RZ, RZ, 0.315673828125, -4276 ;  /* 0x350dec2dff037431 */ /* 0x000fe200000001ff */
[----:B------:R-:W-:Y:S04]  /*1900*/  BSSY.RECONVERGENT B2, `(.L_x_13) ;  /* 0x000000c000027945 */ /* 0x000fe80003800200 */
[----:B------:R-:W-:Y:S01]  /*1910*/  FFMA R8, R3, -R2, 1 ;  /* 0x3f80000003087423 */ /* 0x000fe20000000802 */
[----:B--2---:R-:W-:-:S03]  /*1920*/  FMUL R10, R9, R0 ;  /* 0x00000000090a7220 */ /* 0x004fc60000400000 */
[----:B------:R-:W-:Y:S01]  /*1930*/  FFMA R0, R8, R3, 5.287027420308731962e-07 ;  /* 0x350dec2d08007423 */ /* 0x000fe20000000003 */
[----:B------:R-:W1:Y:S03]  /*1940*/  FCHK P0, R10, 1891422 ;  /* 0x49e6e2f00a007902 */ /* 0x000e660000000000 */
[----:B------:R-:W-:-:S04]  /*1950*/  FFMA R3, R0, R10, RZ ;  /* 0x0000000a00037223 */ /* 0x000fc800000000ff */
[----:B------:R-:W-:-:S04]  /*1960*/  FFMA R8, R3, -1891422, R10 ;  /* 0xc9e6e2f003087823 */ /* 0x000fc8000000000a */
[----:B------:R-:W-:Y:S01]  /*1970*/  FFMA R3, R0, R8, R3 ;  /* 0x0000000800037223 */ /* 0x000fe20000000003 */
[----:B01----:R-:W-:Y:S06]  /*1980*/  @!P0 BRA `(.L_x_14) ;  /* 0x00000000000c8947 */ /* 0x003fec0003800000 */
[----:B------:R-:W-:Y:S02]  /*1990*/  MOV R3, R10 ;  /* 0x0000000a00037202 */ /* 0x000fe40000000f00 */
[----:B------:R-:W-:-:S07]  /*19a0*/  MOV R8, 0x19c0 ;  /* 0x000019c000087802 */ /* 0x000fce0000000f00 */
[----:B------:R-:W-:Y:S05]  /*19b0*/  CALL.REL.NOINC `($__internal_1_$__cuda_sm3x_div_rn_noftz_f32_slowpath) ;  /* 0x00000038001c7944 */ /* 0x000fea0003c00000 */
.L_x_14:
[----:B------:R-:W-:Y:S05]  /*19c0*/  BSYNC.RECONVERGENT B2 ;  /* 0x0000000000027941 */ /* 0x000fea0003800200 */
.L_x_13:
[----:B------:R-:W0:Y:S01]  /*19d0*/  LDCU.64 UR4, c[0x0][0x398] ;  /* 0x00007300ff0477ac */ /* 0x000e220008000a00 */
[----:B------:R-:W-:-:S04]  /*19e0*/  IADD3 R10, P0, PT, R4, 0x1000000, RZ ;  /* 0x01000000040a7810 */ /* 0x000fc80007f1e0ff */
[----:B------:R-:W-:Y:S01]  /*19f0*/  IADD3.X R11, PT, PT, RZ, R5, RZ, P0, !PT ;  /* 0x00000005ff0b7210 */ /* 0x000fe200007fe4ff */
[----:B0-----:R-:W-:-:S04]  /*1a00*/  UIADD3 UR4, UP0, UPT, UR4, 0x4, URZ ;  /* 0x0000000404047890 */ /* 0x001fc8000ff1e0ff */
[----:B------:R-:W-:Y:S02]  /*1a10*/  UIADD3.X UR5, UPT, UPT, URZ, UR5, URZ, UP0, !UPT ;  /* 0x00000005ff057290 */ /* 0x000fe400087fe4ff */
[----:B------:R-:W-:-:S04]  /*1a20*/  MOV R6, UR4 ;  /* 0x0000000400067c02 */ /* 0x000fc80008000f00 */
[----:B------:R-:W-:-:S05]  /*1a30*/  IMAD.U32 R7, RZ, RZ, UR5 ;  /* 0x00000005ff077e24 */ /* 0x000fca000f8e00ff */
[----:B------:R0:W-:Y:S04]  /*1a40*/  REDG.E.ADD.F32.FTZ.RN.STRONG.GPU desc[UR6][R6.64], R3 ;  /* 0x00000003060079a6 */ /* 0x0001e8000c12f306 */
[----:B------:R-:W2:Y:S01]  /*1a50*/  LDG.E R10, desc[UR6][R10.64+-0x191d10] ;  /* 0xe6e2f0060a0a7981 */ /* 0x000ea2000c1e1900 */
[----:B------:R-:W-:Y:S01]  /*1a60*/  MOV R13, 0x350dec2d ;  /* 0x350dec2d000d7802 */ /* 0x000fe20000000f00 */
[----:B------:R-:W-:Y:S04]  /*1a70*/  BSSY.RECONVERGENT B2, `(.L_x_15) ;  /* 0x000000d000027945 */ /* 0x000fe80003800200 */
[----:B------:R-:W-:-:S04]  /*1a80*/  FFMA R0, R13, -R2, 1 ;  /* 0x3f8000000d007423 */ /* 0x000fc80000000802 */
[----:B------:R-:W-:Y:S01]  /*1a90*/  FFMA R0, R0, R13, 5.287027420308731962e-07 ;  /* 0x350dec2d00007423 */ /* 0x000fe2000000000d */
[----:B--2---:R-:W-:-:S04]  /*1aa0*/  FMUL R12, R9, R10 ;  /* 0x0000000a090c7220 */ /* 0x004fc80000400000 */
[----:B------:R-:W1:Y:S01]  /*1ab0*/  FCHK P0, R12, 1891422 ;  /* 0x49e6e2f00c007902 */ /* 0x000e620000000000 */
[----:B------:R-:W-:-:S04]  /*1ac0*/  FFMA R13, R0, R12, RZ ;  /* 0x0000000c000d7223 */ /* 0x000fc800000000ff */
[----:B------:R-:W-:-:S04]  /*1ad0*/  FFMA R8, R13, -1891422, R12 ;  /* 0xc9e6e2f00d087823 */ /* 0x000fc8000000000c */
[----:B------:R-:W-:Y:S01]  /*1ae0*/  FFMA R13, R0, R8, R13 ;  /* 0x00000008000d7223 */ /* 0x000fe2000000000d */
[----:B01----:R-:W-:Y:S06]  /*1af0*/  @!P0 BRA `(.L_x_16) ;  /* 0x0000000000108947 */ /* 0x003fec0003800000 */
[----:B------:R-:W-:Y:S02]  /*1b00*/  MOV R3, R12 ;  /* 0x0000000c00037202 */ /* 0x000fe40000000f00 */
[----:B------:R-:W-:-:S07]  /*1b10*/  MOV R8, 0x1b30 ;  /* 0x00001b3000087802 */ /* 0x000fce0000000f00 */
[----:B------:R-:W-:Y:S05]  /*1b20*/  CALL.REL.NOINC `($__internal_1_$__cuda_sm3x_div_rn_noftz_f32_slowpath) ;  /* 0x0000003400c07944 */ /* 0x000fea0003c00000 */
[----:B------:R-:W-:-:S07]  /*1b30*/  MOV R13, R3 ;  /* 0x00000003000d7202 */ /* 0x000fce0000000f00 */
.L_x_16:
[----:B------:R-:W-:Y:S05]  /*1b40*/  BSYNC.RECONVERGENT B2 ;  /* 0x0000000000027941 */ /* 0x000fea0003800200 */
.L_x_15:
[----:B------:R-:W-:Y:S01]  /*1b50*/  IADD3 R10, P0, PT, R4, 0x1000000, RZ ;  /* 0x01000000040a7810 */ /* 0x000fe20007f1e0ff */
[----:B------:R0:W-:Y:S03]  /*1b60*/  REDG.E.ADD.F32.FTZ.RN.STRONG.GPU desc[UR6][R6.64+0x4], R13 ;  /* 0x0000040d060079a6 */ /* 0x0001e6000c12f306 */
[----:B------:R-:W-:-:S05]  /*1b70*/  IADD3.X R11, PT, PT, RZ, R5, RZ, P0, !PT ;  /* 0x00000005ff0b7210 */ /* 0x000fca00007fe4ff */
[----:B------:R-:W2:Y:S01]  /*1b80*/  LDG.E R10, desc[UR6][R10.64+0x5a5468] ;  /* 0x5a5468060a0a7981 */ /* 0x000ea2000c1e1900 */
[----:B------:R-:W-:-:S05]  /*1b90*/  HFMA2 R3, -RZ, RZ, 0.315673828125, -4276 ;  /* 0x350dec2dff037431 */ /* 0x000fca00000001ff */
[----:B------:R-:W-:-:S04]  /*1ba0*/  FFMA R0, R3, -R2, 1 ;  /* 0x3f80000003007423 */ /* 0x000fc80000000802 */
[----:B------:R-:W-:Y:S01]  /*1bb0*/  FFMA R0, R0, R3, 5.287027420308731962e-07 ;  /* 0x350dec2d00007423 */ /* 0x000fe20000000003 */
[----:B------:R-:W-:Y:S01]  /*1bc0*/  BSSY.RECONVERGENT B2, `(.L_x_17) ;  /* 0x000000a000027945 */ /* 0x000fe20003800200 */
        /* <DEDUP_REMOVED lines=9> */
.L_x_18:
[----:B------:R-:W-:Y:S05]  /*1c60*/  BSYNC.RECONVERGENT B2 ;  /* 0x0000000000027941 */ /* 0x000fea0003800200 */
.L_x_17:
[----:B------:R-:W-:Y:S01]  /*1c70*/  IADD3 R10, P0, PT, R4, 0x2000000, RZ ;  /* 0x02000000040a7810 */ /* 0x000fe20007f1e0ff */
[----:B------:R0:W-:Y:S03]  /*1c80*/  REDG.E.ADD.F32.FTZ.RN.STRONG.GPU desc[UR6][R6.64+0x8], R3 ;  /* 0x00000803060079a6 */ /* 0x0001e6000c12f306 */
[----:B------:R-:W-:-:S05]  /*1c90*/  IADD3.X R11, PT, PT, RZ, R5, RZ, P0, !PT ;  /* 0x00000005ff0b7210 */ /* 0x000fca00007fe4ff */
[----:B------:R-:W2:Y:S01]  /*1ca0*/  LDG.E R10, desc[UR6][R10.64+-0x323a20] ;  /* 0xcdc5e0060a0a7981 */ /* 0x000ea2000c1e1900 */
[----:B------:R-:W-:-:S04]  /*1cb0*/  IMAD.MOV.U32 R13, RZ, RZ, 0x350dec2d ;  /* 0x350dec2dff0d7424 */ /* 0x000fc800078e00ff */
        /* <DEDUP_REMOVED lines=13> */
.L_x_20:
[----:B------:R-:W-:Y:S05]  /*1d90*/  BSYNC.RECONVERGENT B2 ;  /* 0x0000000000027941 */ /* 0x000fea0003800200 */
.L_x_19:
        /* <DEDUP_REMOVED lines=17> */
.L_x_22:
[----:B------:R-:W-:Y:S05]  /*1eb0*/  BSYNC.RECONVERGENT B2 ;  /* 0x0000000000027941 */ /* 0x000fea0003800200 */
.L_x_21:
[----:B------:R-:W-:Y:S01]  /*1ec0*/  IADD3 R10, P0, PT, R4, 0x3000000, RZ ;  /* 0x03000000040a7810 */ /* 0x000fe20007f1e0ff */
[----:B------:R0:W-:Y:S03]  /*1ed0*/  REDG.E.ADD.F32.FTZ.RN.STRONG.GPU desc[UR6][R6.64+0x10], R3 ;  /* 0x00001003060079a6 */ /* 0x0001e6000c12f306 */
[----:B------:R-:W-:-:S05]  /*1ee0*/  IADD3.X R11, PT, PT, RZ, R5, RZ, P0, !PT ;  /* 0x00000005ff0b7210 */ /* 0x000fca00007fe4ff */
[----:B------:R-:W2:Y:S01]  /*1ef0*/  LDG.E R10, desc[UR6][R10.64+-0x4b5730] ;  /* 0xb4a8d0060a0a7981 */ /* 0x000ea2000c1e1900 */
[----:B------:R-:W-:-:S05]  /*1f00*/  MOV R13, 0x350dec2d ;  /* 0x350dec2d000d7802 */ /* 0x000fca0000000f00 */
        /* <DEDUP_REMOVED lines=9> */
[----:B------:R-:W-:Y:S01]  /*1fa0*/  IMAD.MOV.U32 R3, RZ, RZ, R12 ;  /* 0x000000ffff037224 */ /* 0x000fe200078e000c */
[----:B------:R-:W-:-:S07]  /*1fb0*/  MOV R8, 0x1fd0 ;  /* 0x00001fd000087802 */ /* 0x000fce0000000f00 */
[----:B------:R-:W-:Y:S05]  /*1fc0*/  CALL.REL.NOINC `($__internal_1_$__cuda_sm3x_div_rn_noftz_f32_slowpath) ;  /* 0x0000003000987944 */ /* 0x000fea0003c00000 */
[----:B------:R-:W-:-:S07]  /*1fd0*/  MOV R13, R3 ;  /* 0x00000003000d7202 */ /* 0x000fce0000000f00 */
.L_x_24:
[----:B------:R-:W-:Y:S05]  /*1fe0*/  BSYNC.RECONVERGENT B2 ;  /* 0x0000000000027941 */ /* 0x000fea0003800200 */
.L_x_23:
        /* <DEDUP_REMOVED lines=17> */
.L_x_26:
[----:B------:R-:W-:Y:S05]  /*2100*/  BSYNC.RECONVERGENT B2 ;  /* 0x0000000000027941 */ /* 0x000fea0003800200 */
.L_x_25:
        /* <DEDUP_REMOVED lines=17> */
[----:B------:R-:W-:-:S07]  /*2220*/  IMAD.MOV.U32 R13, RZ, RZ, R3 ;  /* 0x000000ffff0d7224 */ /* 0x000fce00078e0003 */
.L_x_28:
[----:B------:R-:W-:Y:S05]  /*2230*/  BSYNC.RECONVERGENT B2 ;  /* 0x0000000000027941 */ /* 0x000fea0003800200 */
.L_x_27:
        /* <DEDUP_REMOVED lines=17> */
.L_x_30:
[----:B------:R-:W-:Y:S05]  /*2350*/  BSYNC.RECONVERGENT B2 ;  /* 0x0000000000027941 */ /* 0x000fea0003800200 */
.L_x_29:
        /* <DEDUP_REMOVED lines=18> */
.L_x_32:
[----:B------:R-:W-:Y:S05]  /*2480*/  BSYNC.RECONVERGENT B2 ;  /* 0x0000000000027941 */ /* 0x000fea0003800200 */
.L_x_31:
[----:B------:R-:W-:Y:S01]  /*2490*/  IADD3 R10, P0, PT, R4, 0x5000000, RZ ;  /* 0x05000000040a7810 */ /* 0x000fe20007f1e0ff */
[----:B------:R0:W-:Y:S04]  /*24a0*/  REDG.E.ADD.F32.FTZ.RN.STRONG.GPU desc[UR6][R6.64+0x24], R13 ;  /* 0x0000240d060079a6 */ /* 0x0001e8000c12f306 */
[----:B------:R-:W-:-:S05]  /*24b0*/  IMAD.X R11, RZ, RZ, R5, P0 ;  /* 0x000000ffff0b7224 */ /* 0x000fca00000e0605 */
        /* <DEDUP_REMOVED lines=14> */
.L_x_34:
[----:B------:R-:W-:Y:S05]  /*25a0*/  BSYNC.RECONVERGENT B2 ;  /* 0x0000000000027941 */ /* 0x000fea0003800200 */
.L_x_33:
        /* <DEDUP_REMOVED lines=18> */
.L_x_36:
[----:B------:R-:W-:Y:S05]  /*26d0*/  BSYNC.RECONVERGENT B2 ;  /* 0x0000000000027941 */ /* 0x000fea0003800200 */
.L_x_35:
        /* <DEDUP_REMOVED lines=17> */
.L_x_38:
[----:B------:R-:W-:Y:S05]  /*27f0*/  BSYNC.RECONVERGENT B2 ;  /* 0x0000000000027941 */ /* 0x000fea0003800200 */
.L_x_37:
        /* <DEDUP_REMOVED lines=18> */
.L_x_40:
[----:B------:R-:W-:Y:S05]  /*2920*/  BSYNC.RECONVERGENT B2 ;  /* 0x0000000000027941 */ /* 0x000fea0003800200 */
.L_x_39:
        /* <DEDUP_REMOVED lines=17> */
.L_x_42:
[----:B------:R-:W-:Y:S05]  /*2a40*/  BSYNC.RECONVERGENT B2 ;  /* 0x0000000000027941 */ /* 0x000fea0003800200 */
.L_x_41:
        /* <DEDUP_REMOVED lines=18> */
.L_x_44:
[----:B------:R-:W-:Y:S05]  /*2b70*/  BSYNC.RECONVERGENT B2 ;  /* 0x0000000000027941 */ /* 0x000fea0003800200 */
.L_x_43:
        /* <DEDUP_REMOVED lines=17> */
.L_x_46:
[----:B------:R-:W-:Y:S05]  /*2c90*/  BSYNC.RECONVERGENT B2 ;  /* 0x0000000000027941 */ /* 0x000fea0003800200 */
.L_x_45:
[----:B------:R-:W-:Y:S01]  /*2ca0*/  IADD3 R10, P0, PT, R4, 0x8000000, RZ ;  /* 0x08000000040a7810 */ /* 0x000fe20007f1e0ff */
[----:B------:R0:W-:Y:S04]  /*2cb0*/  REDG.E.ADD.F32.FTZ.RN.STRONG.GPU desc[UR6][R6.64+0x40], R3 ;  /* 0x00004003060079a6 */ /* 0x0001e8000c12f306 */
[----:B------:R-:W-:-:S05]  /*2cc0*/  IMAD.X R11, RZ, RZ, R5, P0 ;  /* 0x000000ffff0b7224 */ /* 0x000fca00000e0605 */
        /* <DEDUP_REMOVED lines=15> */
.L_x_48:
[----:B------:R-:W-:Y:S05]  /*2dc0*/  BSYNC.RECONVERGENT B2 ;  /* 0x0000000000027941 */ /* 0x000fea0003800200 */
.L_x_47:
        /* <DEDUP_REMOVED lines=17> */
.L_x_50:
[----:B------:R-:W-:Y:S05]  /*2ee0*/  BSYNC.RECONVERGENT B2 ;  /* 0x0000000000027941 */ /* 0x000fea0003800200 */
.L_x_49:
        /* <DEDUP_REMOVED lines=18> */
.L_x_52:
[----:B------:R-:W-:Y:S05]  /*3010*/  BSYNC.RECONVERGENT B2 ;  /* 0x0000000000027941 */ /* 0x000fea0003800200 */
.L_x_51:
        /* <DEDUP_REMOVED lines=17> */
.L_x_54:
[----:B------:R-:W-:Y:S05]  /*3130*/  BSYNC.RECONVERGENT B2 ;  /* 0x0000000000027941 */ /* 0x000fea0003800200 */
.L_x_53:
        /* <DEDUP_REMOVED lines=18> */
.L_x_56:
[----:B------:R-:W-:Y:S05]  /*3260*/  BSYNC.RECONVERGENT B2 ;  /* 0x0000000000027941 */ /* 0x000fea0003800200 */
.L_x_55:
        /* <DEDUP_REMOVED lines=17> */
.L_x_58:
[----:B------:R-:W-:Y:S05]  /*3380*/  BSYNC.RECONVERGENT B2 ;  /* 0x0000000000027941 */ /* 0x000fea0003800200 */
.L_x_57:
        /* <DEDUP_REMOVED lines=18> */
.L_x_60:
[----:B------:R-:W-:Y:S05]  /*34b0*/  BSYNC.RECONVERGENT B2 ;  /* 0x0000000000027941 */ /* 0x000fea0003800200 */
.L_x_59:
        /* <DEDUP_REMOVED lines=17> */
.L_x_62:
[----:B------:R-:W-:Y:S05]  /*35d0*/  BSYNC.RECONVERGENT B2 ;  /* 0x0000000000027941 */ /* 0x000fea0003800200 */
.L_x_61:
        /* <DEDUP_REMOVED lines=18> */
.L_x_64:
[----:B------:R-:W-:Y:S05]  /*3700*/  BSYNC.RECONVERGENT B2 ;  /* 0x0000000000027941 */ /* 0x000fea0003800200 */
.L_x_63:
        /* <DEDUP_REMOVED lines=17> */
.L_x_66:
[----:B------:R-:W-:Y:S05]  /*3820*/  BSYNC.RECONVERGENT B2 ;  /* 0x0000000000027941 */ /* 0x000fea0003800200 */
.L_x_65:
        /* <DEDUP_REMOVED lines=18> */
.L_x_68:
[----:B------:R-:W-:Y:S05]  /*3950*/  BSYNC.RECONVERGENT B2 ;  /* 0x0000000000027941 */ /* 0x000fea0003800200 */
.L_x_67:
        /* <DEDUP_REMOVED lines=17> */
.L_x_70:
[----:B------:R-:W-:Y:S05]  /*3a70*/  BSYNC.RECONVERGENT B2 ;  /* 0x0000000000027941 */ /* 0x000fea0003800200 */
.L_x_69:
        /* <DEDUP_REMOVED lines=18> */
.L_x_72:
[----:B------:R-:W-:Y:S05]  /*3ba0*/  BSYNC.RECONVERGENT B2 ;  /* 0x0000000000027941 */ /* 0x000fea0003800200 */
.L_x_71:
        /* <DEDUP_REMOVED lines=17> */
.L_x_74:
[----:B------:R-:W-:Y:S05]  /*3cc0*/  BSYNC.RECONVERGENT B2 ;  /* 0x0000000000027941 */ /* 0x000fea0003800200 */
.L_x_73:
        /* <DEDUP_REMOVED lines=18> */
.L_x_76:
[----:B------:R-:W-:Y:S05]  /*3df0*/  BSYNC.RECONVERGENT B2 ;  /* 0x0000000000027941 */ /* 0x000fea0003800200 */
.L_x_75:
        /* <DEDUP_REMOVED lines=17> */
.L_x_78:
[----:B------:R-:W-:Y:S05]  /*3f10*/  BSYNC.RECONVERGENT B2 ;  /* 0x0000000000027941 */ /* 0x000fea0003800200 */
.L_x_77:
        /* <DEDUP_REMOVED lines=18> */
.L_x_80:
[----:B------:R-:W-:Y:S05]  /*4040*/  BSYNC.RECONVERGENT B2 ;  /* 0x0000000000027941 */ /* 0x000fea0003800200 */
.L_x_79:
        /* <DEDUP_REMOVED lines=17> */
.L_x_82:
[----:B------:R-:W-:Y:S05]  /*4160*/  BSYNC.RECONVERGENT B2 ;  /* 0x0000000000027941 */ /* 0x000fea0003800200 */
.L_x_81:
        /* <DEDUP_REMOVED lines=18> */
.L_x_84:
[----:B------:R-:W-:Y:S05]  /*4290*/  BSYNC.RECONVERGENT B2 ;  /* 0x0000000000027941 */ /* 0x000fea0003800200 */
.L_x_83:
        /* <DEDUP_REMOVED lines=17> */
.L_x_86:
[----:B------:R-:W-:Y:S05]  /*43b0*/  BSYNC.RECONVERGENT B2 ;  /* 0x0000000000027941 */ /* 0x000fea0003800200 */
.L_x_85:
        /* <DEDUP_REMOVED lines=18> */
.L_x_88:
[----:B------:R-:W-:Y:S05]  /*44e0*/  BSYNC.RECONVERGENT B2 ;  /* 0x0000000000027941 */ /* 0x000fea0003800200 */
.L_x_87:
        /* <DEDUP_REMOVED lines=17> */
.L_x_90:
[----:B------:R-:W-:Y:S05]  /*4600*/  BSYNC.RECONVERGENT B2 ;  /* 0x0000000000027941 */ /* 0x000fea0003800200 */
.L_x_89:
        /* <DEDUP_REMOVED lines=18> */
.L_x_92:
[----:B------:R-:W-:Y:S05]  /*4730*/  BSYNC.RECONVERGENT B2 ;  /* 0x0000000000027941 */ /* 0x000fea0003800200 */
.L_x_91:
        /* <DEDUP_REMOVED lines=17> */
.L_x_94:
[----:B------:R-:W-:Y:S05]  /*4850*/  BSYNC.RECONVERGENT B2 ;  /* 0x0000000000027941 */ /* 0x000fea0003800200 */
.L_x_93:
        /* <DEDUP_REMOVED lines=18> */
.L_x_96:
[----:B------:R-:W-:Y:S05]  /*4980*/  BSYNC.RECONVERGENT B2 ;  /* 0x0000000000027941 */ /* 0x000fea0003800200 */
.L_x_95:
        /* <DEDUP_REMOVED lines=17> */
.L_x_98:
[----:B------:R-:W-:Y:S05]  /*4aa0*/  BSYNC.RECONVERGENT B2 ;  /* 0x0000000000027941 */ /* 0x000fea0003800200 */
.L_x_97:
        /* <DEDUP_REMOVED lines=18> */
.L_x_100:
[----:B------:R-:W-:Y:S05]  /*4bd0*/  BSYNC.RECONVERGENT B2 ;  /* 0x0000000000027941 */ /* 0x000fea0003800200 */
.L_x_99:
        /* <DEDUP_REMOVED lines=17> */
.L_x_102:
[----:B------:R-:W-:Y:S05]  /*4cf0*/  BSYNC.RECONVERGENT B2 ;  /* 0x0000000000027941 */ /* 0x000fea0003800200 */
.L_x_101:
        /* <DEDUP_REMOVED lines=18> */
.L_x_104:
[----:B------:R-:W-:Y:S05]  /*4e20*/  BSYNC.RECONVERGENT B2 ;  /* 0x0000000000027941 */ /* 0x000fea0003800200 */
.L_x_103:
        /* <DEDUP_REMOVED lines=17> */
.L_x_106:
[----:B------:R-:W-:Y:S05]  /*4f40*/  BSYNC.RECONVERGENT B2 ;  /* 0x0000000000027941 */ /* 0x000fea0003800200 */
.L_x_105:
[----:B------:R-:W-:Y:S01]  /*4f50*/  REDG.E.ADD.F32.FTZ.RN.STRONG.GPU desc[UR6][R6.64+0xb8], R3 ;  /* 0x0000b803060079a6 */ /* 0x000fe2000c12f306 */
[----:B------:R-:W-:Y:S05]  /*4f60*/  EXIT ;  /* 0x000000000000794d */ /* 0x000fea0003800000 */
        .weak           $__internal_0_$__cuda_sm20_dblrcp_rn_slowpath_v3
        .type           $__internal_0_$__cuda_sm20_dblrcp_rn_slowpath_v3,@function
        .size           $__internal_0_$__cuda_sm20_dblrcp_rn_slowpath_v3,($__internal_1_$__cuda_sm3x_div_rn_noftz_f32_slowpath - $__internal_0_$__cuda_sm20_dblrcp_rn_slowpath_v3)
$__internal_0_$__cuda_sm20_dblrcp_rn_slowpath_v3:
[----:B------:R-:W-:Y:S01]  /*4f70*/  MOV R4, R8 ;  /* 0x0000000800047202 */ /* 0x000fe20000000f00 */
[----:B------:R-:W-:Y:S01]  /*4f80*/  BSSY.RECONVERGENT B1, `(.L_x_107) ;  /* 0x0000026000017945 */ /* 0x000fe20003800200 */
[----:B------:R-:W-:-:S06]  /*4f90*/  MOV R5, R9 ;  /* 0x0000000900057202 */ /* 0x000fcc0000000f00 */
[----:B------:R-:W-:-:S14]  /*4fa0*/  DSETP.GTU.AND P0, PT, |R4|, +INF , PT ;  /* 0x7ff000000400742a */ /* 0x000fdc0003f0c200 */
[----:B------:R-:W-:Y:S05]  /*4fb0*/  @P0 BRA `(.L_x_108) ;  /* 0x0000000000800947 */ /* 0x000fea0003800000 */
[----:B------:R-:W-:-:S04]  /*4fc0*/  LOP3.LUT R8, R9, 0x7fffffff, RZ, 0xc0, !PT ;  /* 0x7fffffff09087812 */ /* 0x000fc800078ec0ff */
[----:B------:R-:W-:-:S04]  /*4fd0*/  IADD3 R6, PT, PT, R8, -0x1, RZ ;  /* 0xffffffff08067810 */ /* 0x000fc80007ffe0ff */
[----:B------:R-:W-:-:S13]  /*4fe0*/  ISETP.GE.U32.AND P0, PT, R6, 0x7fefffff, PT ;  /* 0x7fefffff0600780c */ /* 0x000fda0003f06070 */
[----:B------:R-:W-:Y:S02]  /*4ff0*/  @P0 LOP3.LUT R7, R5, 0x7ff00000, RZ, 0x3c, !PT ;  /* 0x7ff0000005070812 */ /* 0x000fe400078e3cff */
[----:B------:R-:W-:Y:S01]  /*5000*/  @P0 MOV R6, RZ ;  /* 0x000000ff00060202 */ /* 0x000fe20000000f00 */
[----:B------:R-:W-:Y:S06]  /*5010*/  @P0 BRA `(.L_x_109) ;  /* 0x0000000000700947 */ /* 0x000fec0003800000 */
[----:B------:R-:W-:-:S13]  /*5020*/  ISETP.GE.U32.AND P0, PT, R8, 0x1000001, PT ;  /* 0x010000010800780c */ /* 0x000fda0003f06070 */
[----:B------:R-:W-:Y:S05]  /*5030*/  @!P0 BRA `(.L_x_110) ;  /* 0x0000000000388947 */ /* 0x000fea0003800000 */
[----:B------:R-:W-:Y:S01]  /*5040*/  IADD3 R7, PT, PT, R5, -0x3fe00000, RZ ;  /* 0xc020000005077810 */ /* 0x000fe20007ffe0ff */
[----:B------:R-:W-:Y:S01]  /*5050*/  IMAD.MOV.U32 R6, RZ, RZ, R4 ;  /* 0x000000ffff067224 */ /* 0x000fe200078e0004 */
[----:B------:R-:W-:Y:S02]  /*5060*/  MOV R8, R3 ;  /* 0x0000000300087202 */ /* 0x000fe40000000f00 */
[----:B------:R-:W0:Y:S04]  /*5070*/  MUFU.RCP64H R9, R7 ;  /* 0x0000000700097308 */ /* 0x000e280000001800 */
[----:B0-----:R-:W-:-:S08]  /*5080*/  DFMA R10, -R6, R8, 1 ;  /* 0x3ff00000060a742b */ /* 0x001fd00000000108 */
[----:B------:R-:W-:-:S08]  /*5090*/  DFMA R10, R10, R10, R10 ;  /* 0x0000000a0a0a722b */ /* 0x000fd0000000000a */
[----:B------:R-:W-:-:S08]  /*50a0*/  DFMA R10, R8, R10, R8 ;  /* 0x0000000a080a722b */ /* 0x000fd00000000008 */
[----:B------:R-:W-:-:S08]  /*50b0*/  DFMA R8, -R6, R10, 1 ;  /* 0x3ff000000608742b */ /* 0x000fd0000000010a */
[----:B------:R-:W-:-:S08]  /*50c0*/  DFMA R8, R10, R8, R10 ;  /* 0x000000080a08722b */ /* 0x000fd0000000000a */
[----:B------:R-:W-:-:S08]  /*50d0*/  DMUL R8, R8, 2.2250738585072013831e-308 ;  /* 0x0010000008087828 */ /* 0x000fd00000000000 */
[----:B------:R-:W-:-:S08]  /*50e0*/  DFMA R4, -R4, R8, 1 ;  /* 0x3ff000000404742b */ /* 0x000fd00000000108 */
[----:B------:R-:W-:-:S08]  /*50f0*/  DFMA R4, R4, R4, R4 ;  /* 0x000000040404722b */ /* 0x000fd00000000004 */
[----:B------:R-:W-:Y:S01]  /*5100*/  DFMA R6, R8, R4, R8 ;  /* 0x000000040806722b */ /* 0x000fe20000000008 */
[----:B------:R-:W-:Y:S10]  /*5110*/  BRA `(.L_x_109) ;  /* 0x0000000000307947 */ /* 0x000ff40003800000 */
.L_x_110:
[----:B------:R-:W-:Y:S01]  /*5120*/  DMUL R4, R4, 8.11296384146066816958e+31 ;  /* 0x4690000004047828 */ /* 0x000fe20000000000 */
[----:B------:R-:W-:-:S05]  /*5130*/  MOV R6, R3 ;  /* 0x0000000300067202 */ /* 0x000fca0000000f00 */
[----:B------:R-:W0:Y:S02]  /*5140*/  MUFU.RCP64H R7, R5 ;  /* 0x0000000500077308 */ /* 0x000e240000001800 */
[----:B0-----:R-:W-:-:S08]  /*5150*/  DFMA R8, -R4, R6, 1 ;  /* 0x3ff000000408742b */ /* 0x001fd00000000106 */
[----:B------:R-:W-:-:S08]  /*5160*/  DFMA R8, R8, R8, R8 ;  /* 0x000000080808722b */ /* 0x000fd00000000008 */
[----:B------:R-:W-:-:S08]  /*5170*/  DFMA R8, R6, R8, R6 ;  /* 0x000000080608722b */ /* 0x000fd00000000006 */
[----:B------:R-:W-:-:S08]  /*5180*/  DFMA R6, -R4, R8, 1 ;  /* 0x3ff000000406742b */ /* 0x000fd00000000108 */
[----:B------:R-:W-:-:S08]  /*5190*/  DFMA R6, R8, R6, R8 ;  /* 0x000000060806722b */ /* 0x000fd00000000008 */
[----:B------:R-:W-:Y:S01]  /*51a0*/  DMUL R6, R6, 8.11296384146066816958e+31 ;  /* 0x4690000006067828 */ /* 0x000fe20000000000 */
[----:B------:R-:W-:Y:S10]  /*51b0*/  BRA `(.L_x_109) ;  /* 0x0000000000087947 */ /* 0x000ff40003800000 */
.L_x_108:
[----:B------:R-:W-:Y:S02]  /*51c0*/  LOP3.LUT R7, R5, 0x80000, RZ, 0xfc, !PT ;  /* 0x0008000005077812 */ /* 0x000fe400078efcff */
[----:B------:R-:W-:-:S07]  /*51d0*/  MOV R6, R4 ;  /* 0x0000000400067202 */ /* 0x000fce0000000f00 */
.L_x_109:
[----:B------:R-:W-:Y:S05]  /*51e0*/  BSYNC.RECONVERGENT B1 ;  /* 0x0000000000017941 */ /* 0x000fea0003800200 */
.L_x_107:
[----:B------:R-:W-:Y:S01]  /*51f0*/  HFMA2 R3, -RZ, RZ, 0, 0 ;  /* 0x00000000ff037431 */ /* 0x000fe200000001ff */
[----:B------:R-:W-:Y:S02]  /*5200*/  MOV R4, R6 ;  /* 0x0000000600047202 */ /* 0x000fe40000000f00 */
[----:B------:R-:W-:Y:S01]  /*5210*/  MOV R5, R7 ;  /* 0x0000000700057202 */ /* 0x000fe20000000f00 */
[----:B------:R-:W-:Y:S06]  /*5220*/  RET.REL.NODEC R2 `(_Z13logRegressionPfS_S_S_) ;  /* 0xffffffac02747950 */ /* 0x000fec0003c3ffff */
        .weak           $__internal_1_$__cuda_sm3x_div_rn_noftz_f32_slowpath
        .type           $__internal_1_$__cuda_sm3x_div_rn_noftz_f32_slowpath,@function
        .size           $__internal_1_$__cuda_sm3x_div_rn_noftz_f32_slowpath,(.L_x_125 - $__internal_1_$__cuda_sm3x_div_rn_noftz_f32_slowpath)
$__internal_1_$__cuda_sm3x_div_rn_noftz_f32_slowpath:
[----:B------:R-:W-:Y:S01]  /*5230*/  SHF.R.U32.HI R11, RZ, 0x17, R2 ;  /* 0x00000017ff0b7819 */ /* 0x000fe20000011602 */
[----:B------:R-:W-:Y:S01]  /*5240*/  BSSY.RECONVERGENT B0, `(.L_x_111) ;  /* 0x0000064000007945 */ /* 0x000fe20003800200 */
[----:B------:R-:W-:Y:S01]  /*5250*/  SHF.R.U32.HI R0, RZ, 0x17, R3 ;  /* 0x00000017ff007819 */ /* 0x000fe20000011603 */
[----:B------:R-:W-:Y:S01]  /*5260*/  IMAD.MOV.U32 R12, RZ, RZ, 0x49e6e2f0 ;  /* 0x49e6e2f0ff0c7424 */ /* 0x000fe200078e00ff */
[----:B------:R-:W-:Y:S02]  /*5270*/  LOP3.LUT R11, R11, 0xff, RZ, 0xc0, !PT ;  /* 0x000000ff0b0b7812 */ /* 0x000fe400078ec0ff */
[----:B------:R-:W-:Y:S02]  /*5280*/  LOP3.LUT R16, R0, 0xff, RZ, 0xc0, !PT ;  /* 0x000000ff00107812 */ /* 0x000fe400078ec0ff */
[----:B------:R-:W-:Y:S02]  /*5290*/  IADD3 R13, PT, PT, R11, -0x1, RZ ;  /* 0xffffffff0b0d7810 */ /* 0x000fe40007ffe0ff */
[----:B------:R-:W-:-:S02]  /*52a0*/  IADD3 R14, PT, PT, R16, -0x1, RZ ;  /* 0xffffffff100e7810 */ /* 0x000fc40007ffe0ff */
[----:B------:R-:W-:-:S04]  /*52b0*/  ISETP.GT.U32.AND P0, PT, R13, 0xfd, PT ;  /* 0x000000fd0d00780c */ /* 0x000fc80003f04070 */
[----:B------:R-:W-:-:S13]  /*52c0*/  ISETP.GT.U32.OR P0, PT, R14, 0xfd, P0 ;  /* 0x000000fd0e00780c */ /* 0x000fda0000704470 */
[----:B------:R-:W-:Y:S01]  /*52d0*/  @!P0 MOV R10, RZ ;  /* 0x000000ff000a8202 */ /* 0x000fe20000000f00 */
[----:B------:R-:W-:Y:S06]  /*52e0*/  @!P0 BRA `(.L_x_112) ;  /* 0x0000000000608947 */ /* 0x000fec0003800000 */
[----:B------:R-:W-:Y:S01]  /*52f0*/  HFMA2 R0, -RZ, RZ, 11.796875, -888 ;  /* 0x49e6e2f0ff007431 */ /* 0x000fe200000001ff */
[----:B------:R-:W-:-:S04]  /*5300*/  FSETP.GTU.FTZ.AND P0, PT, |R3|, +INF , PT ;  /* 0x7f8000000300780b */ /* 0x000fc80003f1c200 */
[----:B------:R-:W-:-:S04]  /*5310*/  FSETP.GTU.FTZ.AND P1, PT, |R0|, +INF , PT ;  /* 0x7f8000000000780b */ /* 0x000fc80003f3c200 */
[----:B------:R-:W-:-:S13]  /*5320*/  PLOP3.LUT P0, PT, P0, P1, PT, 0xf8, 0x8f ;  /* 0x00000000008f781c */ /* 0x000fda0000703f70 */
[----:B------:R-:W-:Y:S05]  /*5330*/  @P0 BRA `(.L_x_113) ;  /* 0x00000004004c0947 */ /* 0x000fea0003800000 */
[----:B------:R-:W-:-:S13]  /*5340*/  LOP3.LUT P0, RZ, R12, 0x7fffffff, R3, 0xc8, !PT ;  /* 0x7fffffff0cff7812 */ /* 0x000fda000780c803 */
[----:B------:R-:W-:Y:S05]  /*5350*/  @!P0 BRA `(.L_x_114) ;  /* 0x00000004003c8947 */ /* 0x000fea0003800000 */
[C---:B------:R-:W-:Y:S02]  /*5360*/  FSETP.NEU.FTZ.AND P2, PT, |R3|.reuse, +INF , PT ;  /* 0x7f8000000300780b */ /* 0x040fe40003f5d200 */
[----:B------:R-:W-:Y:S02]  /*5370*/  FSETP.NEU.FTZ.AND P1, PT, |R0|, +INF , PT ;  /* 0x7f8000000000780b */ /* 0x000fe40003f3d200 */
[----:B------:R-:W-:-:S11]  /*5380*/  FSETP.NEU.FTZ.AND P0, PT, |R3|, +INF , PT ;  /* 0x7f8000000300780b */ /* 0x000fd60003f1d200 */
[----:B------:R-:W-:Y:S05]  /*5390*/  @!P1 BRA !P2, `(.L_x_114) ;  /* 0x00000004002c9947 */ /* 0x000fea0005000000 */
[----:B------:R-:W-:-:S04]  /*53a0*/  LOP3.LUT P2, RZ, R3, 0x7fffffff, RZ, 0xc0, !PT ;  /* 0x7fffffff03ff7812 */ /* 0x000fc8000784c0ff */
[----:B------:R-:W-:-:S13]  /*53b0*/  PLOP3.LUT P1, PT, P1, P2, PT, 0x2f, 0xf2 ;  /* 0x0000000000f2781c */ /* 0x000fda0000f24577 */
[----:B------:R-:W-:Y:S05]  /*53c0*/  @P1 BRA `(.L_x_115) ;  /* 0x0000000400181947 */ /* 0x000fea0003800000 */
[----:B------:R-:W-:-:S04]  /*53d0*/  LOP3.LUT P1, RZ, R12, 0x7fffffff, RZ, 0xc0, !PT ;  /* 0x7fffffff0cff7812 */ /* 0x000fc8000782c0ff */
[----:B------:R-:W-:-:S13]  /*53e0*/  PLOP3.LUT P0, PT, P0, P1, PT, 0x2f, 0xf2 ;  /* 0x0000000000f2781c */ /* 0x000fda0000702577 */
[----:B------:R-:W-:Y:S05]  /*53f0*/  @P0 BRA `(.L_x_116) ;  /* 0x0000000400000947 */ /* 0x000fea0003800000 */
[----:B------:R-:W-:Y:S02]  /*5400*/  ISETP.GE.AND P0, PT, R14, RZ, PT ;  /* 0x000000ff0e00720c */ /* 0x000fe40003f06270 */
[----:B------:R-:W-:-:S11]  /*5410*/  ISETP.GE.AND P1, PT, R13, RZ, PT ;  /* 0x000000ff0d00720c */ /* 0x000fd60003f26270 */
[----:B------:R-:W-:Y:S01]  /*5420*/  @P0 MOV R10, RZ ;  /* 0x000000ff000a0202 */ /* 0x000fe20000000f00 */
[----:B------:R-:W-:Y:S01]  /*5430*/  @!P0 FFMA R3, R3, 1.84467440737095516160e+19, RZ ;  /* 0x5f80000003038823 */ /* 0x000fe200000000ff */
[----:B------:R-:W-:Y:S01]  /*5440*/  @!P0 MOV R10, 0xffffffc0 ;  /* 0xffffffc0000a8802 */ /* 0x000fe20000000f00 */
[----:B------:R-:W-:-:S03]  /*5450*/  @!P1 FFMA R12, R0, 1.84467440737095516160e+19, RZ ;  /* 0x5f800000000c9823 */ /* 0x000fc600000000ff */
[----:B------:R-:W-:-:S07]  /*5460*/  @!P1 IADD3 R10, PT, PT, R10, 0x40, RZ ;  /* 0x000000400a0a9810 */ /* 0x000fce0007ffe0ff */
.L_x_112:
[----:B------:R-:W-:Y:S01]  /*5470*/  LEA R13, R11, 0xc0800000, 0x17 ;  /* 0xc08000000b0d7811 */ /* 0x000fe200078eb8ff */
[----:B------:R-:W-:Y:S03]  /*5480*/  BSSY.RECONVERGENT B1, `(.L_x_117) ;  /* 0x0000036000017945 */ /* 0x000fe60003800200 */
[----:B------:R-:W-:Y:S02]  /*5490*/  IADD3 R13, PT, PT, -R13, R12, RZ ;  /* 0x0000000c0d0d7210 */ /* 0x000fe40007ffe1ff */
[----:B------:R-:W-:Y:S02]  /*54a0*/  IADD3 R12, PT, PT, R16, -0x7f, RZ ;  /* 0xffffff81100c7810 */ /* 0x000fe40007ffe0ff */
[----:B------:R-:W0:Y:S01]  /*54b0*/  MUFU.RCP R14, R13 ;  /* 0x0000000d000e7308 */ /* 0x000e220000001000 */
[----:B------:R-:W-:Y:S01]  /*54c0*/  FADD.FTZ R15, -R13, -RZ ;  /* 0x800000ff0d0f7221 */ /* 0x000fe20000010100 */
[C---:B------:R-:W-:Y:S01]  /*54d0*/  IADD3 R11, PT, PT, R12.reuse, 0x7f, -R11 ;  /* 0x0000007f0c0b7810 */ /* 0x040fe20007ffe80b */
[----:B------:R-:W-:-:S03]  /*54e0*/  IMAD R0, R12, -0x800000, R3 ;  /* 0xff8000000c007824 */ /* 0x000fc600078e0203 */
[----:B------:R-:W-:Y:S01]  /*54f0*/  IADD3 R11, PT, PT, R11, R10, RZ ;  /* 0x0000000a0b0b7210 */ /* 0x000fe20007ffe0ff */
[----:B0-----:R-:W-:-:S04]  /*5500*/  FFMA R17, R14, R15, 1 ;  /* 0x3f8000000e117423 */ /* 0x001fc8000000000f */
[----:B------:R-:W-:-:S04]  /*5510*/  FFMA R16, R14, R17, R14 ;  /* 0x000000110e107223 */ /* 0x000fc8000000000e */
[----:B------:R-:W-:-:S04]  /*5520*/  FFMA R3, R0, R16, RZ ;  /* 0x0000001000037223 */ /* 0x000fc800000000ff */
[----:B------:R-:W-:-:S04]  /*5530*/  FFMA R14, R15, R3, R0 ;  /* 0x000000030f0e7223 */ /* 0x000fc80000000000 */
[----:B------:R-:W-:-:S04]  /*5540*/  FFMA R17, R16, R14, R3 ;  /* 0x0000000e10117223 */ /* 0x000fc80000000003 */
[----:B------:R-:W-:-:S04]  /*5550*/  FFMA R14, R15, R17, R0 ;  /* 0x000000110f0e7223 */ /* 0x000fc80000000000 */
[----:B------:R-:W-:-:S05]  /*5560*/  FFMA R0, R16, R14, R17 ;  /* 0x0000000e10007223 */ /* 0x000fca0000000011 */
[----:B------:R-:W-:-:S04]  /*5570*/  SHF.R.U32.HI R3, RZ, 0x17, R0 ;  /* 0x00000017ff037819 */ /* 0x000fc80000011600 */
[----:B------:R-:W-:-:S05]  /*5580*/  LOP3.LUT R3, R3, 0xff, RZ, 0xc0, !PT ;  /* 0x000000ff03037812 */ /* 0x000fca00078ec0ff */
[----:B------:R-:W-:-:S05]  /*5590*/  IMAD.IADD R13, R3, 0x1, R11 ;  /* 0x00000001030d7824 */ /* 0x000fca00078e020b */
[----:B------:R-:W-:-:S04]  /*55a0*/  IADD3 R3, PT, PT, R13, -0x1, RZ ;  /* 0xffffffff0d037810 */ /* 0x000fc80007ffe0ff */
[----:B------:R-:W-:-:S13]  /*55b0*/  ISETP.GE.U32.AND P0, PT, R3, 0xfe, PT ;  /* 0x000000fe0300780c */ /* 0x000fda0003f06070 */
[----:B------:R-:W-:Y:S05]  /*55c0*/  @!P0 BRA `(.L_x_118) ;  /* 0x0000000000808947 */ /* 0x000fea0003800000 */
[----:B------:R-:W-:-:S13]  /*55d0*/  ISETP.GT.AND P0, PT, R13, 0xfe, PT ;  /* 0x000000fe0d00780c */ /* 0x000fda0003f04270 */
[----:B------:R-:W-:Y:S05]  /*55e0*/  @P0 BRA `(.L_x_119) ;  /* 0x00000000006c0947 */ /* 0x000fea0003800000 */
[----:B------:R-:W-:-:S13]  /*55f0*/  ISETP.GE.AND P0, PT, R13, 0x1, PT ;  /* 0x000000010d00780c */ /* 0x000fda0003f06270 */
[----:B------:R-:W-:Y:S05]  /*5600*/  @P0 BRA `(.L_x_120) ;  /* 0x0000000000740947 */ /* 0x000fea0003800000 */
[----:B------:R-:W-:Y:S02]  /*5610*/  ISETP.GE.AND P0, PT, R13, -0x18, PT ;  /* 0xffffffe80d00780c */ /* 0x000fe40003f06270 */
[----:B------:R-:W-:-:S11]  /*5620*/  LOP3.LUT R0, R0, 0x80000000, RZ, 0xc0, !PT ;  /* 0x8000000000007812 */ /* 0x000fd600078ec0ff */
[----:B------:R-:W-:Y:S05]  /*5630*/  @!P0 BRA `(.L_x_120) ;  /* 0x0000000000688947 */ /* 0x000fea0003800000 */
[CCC-:B------:R-:W-:Y:S01]  /*5640*/  FFMA.RZ R3, R16.reuse, R14.reuse, R17.reuse ;  /* 0x0000000e10037223 */ /* 0x1c0fe2000000c011 */
[C---:B------:R-:W-:Y:S01]  /*5650*/  IADD3 R12, PT, PT, R13.reuse, 0x20, RZ ;  /* 0x000000200d0c7810 */ /* 0x040fe20007ffe0ff */
[CCC-:B------:R-:W-:Y:S01]  /*5660*/  FFMA.RM R10, R16.reuse, R14.reuse, R17.reuse ;  /* 0x0000000e100a7223 */ /* 0x1c0fe20000004011 */
[----:B------:R-:W-:Y:S02]  /*5670*/  ISETP.NE.AND P2, PT, R13, RZ, PT ;  /* 0x000000ff0d00720c */ /* 0x000fe40003f45270 */
[----:B------:R-:W-:Y:S01]  /*5680*/  LOP3.LUT R11, R3, 0x7fffff, RZ, 0xc0, !PT ;  /* 0x007fffff030b7812 */ /* 0x000fe200078ec0ff */
[----:B------:R-:W-:Y:S01]  /*5690*/  FFMA.RP R3, R16, R14, R17 ;  /* 0x0000000e10037223 */ /* 0x000fe20000008011 */
[----:B------:R-:W-:Y:S02]  /*56a0*/  ISETP.NE.AND P1, PT, R13, RZ, PT ;  /* 0x000000ff0d00720c */ /* 0x000fe40003f25270 */
[----:B------:R-:W-:Y:S02]  /*56b0*/  LOP3.LUT R11, R11, 0x800000, RZ, 0xfc, !PT ;  /* 0x008000000b0b7812 */ /* 0x000fe400078efcff */
[----:B------:R-:W-:-:S02]  /*56c0*/  IADD3 R13, PT, PT, -R13, RZ, RZ ;  /* 0x000000ff0d0d7210 */ /* 0x000fc40007ffe1ff */
[----:B------:R-:W-:Y:S02]  /*56d0*/  SHF.L.U32 R12, R11, R12, RZ ;  /* 0x0000000c0b0c7219 */ /* 0x000fe400000006ff */
[----:B------:R-:W-:Y:S02]  /*56e0*/  FSETP.NEU.FTZ.AND P0, PT, R3, R10, PT ;  /* 0x0000000a0300720b */ /* 0x000fe40003f1d000 */
[----:B------:R-:W-:Y:S02]  /*56f0*/  SEL R10, R13, RZ, P2 ;  /* 0x000000ff0d0a7207 */ /* 0x000fe40001000000 */
[----:B------:R-:W-:Y:S02]  /*5700*/  ISETP.NE.AND P1, PT, R12, RZ, P1 ;  /* 0x000000ff0c00720c */ /* 0x000fe40000f25270 */
[----:B------:R-:W-:Y:S02]  /*5710*/  SHF.R.U32.HI R10, RZ, R10, R11 ;  /* 0x0000000aff0a7219 */ /* 0x000fe4000001160b */
[----:B------:R-:W-:-:S02]  /*5720*/  PLOP3.LUT P0, PT, P0, P1, PT, 0xf8, 0x8f ;  /* 0x00000000008f781c */ /* 0x000fc40000703f70 */
[----:B------:R-:W-:Y:S02]  /*5730*/  SHF.R.U32.HI R12, RZ, 0x1, R10 ;  /* 0x00000001ff0c7819 */ /* 0x000fe4000001160a */
[----:B------:R-:W-:-:S04]  /*5740*/  SEL R3, RZ, 0x1, !P0 ;  /* 0x00000001ff037807 */ /* 0x000fc80004000000 */
[----:B------:R-:W-:-:S04]  /*5750*/  LOP3.LUT R3, R3, 0x1, R12, 0xf8, !PT ;  /* 0x0000000103037812 */ /* 0x000fc800078ef80c */
[----:B------:R-:W-:-:S04]  /*5760*/  LOP3.LUT R3, R3, R10, RZ, 0xc0, !PT ;  /* 0x0000000a03037212 */ /* 0x000fc800078ec0ff */
[----:B------:R-:W-:-:S04]  /*5770*/  IADD3 R3, PT, PT, R12, R3, RZ ;  /* 0x000000030c037210 */ /* 0x000fc80007ffe0ff */
[----:B------:R-:W-:Y:S01]  /*5780*/  LOP3.LUT R0, R3, R0, RZ, 0xfc, !PT ;  /* 0x0000000003007212 */ /* 0x000fe200078efcff */
[----:B------:R-:W-:Y:S06]  /*5790*/  BRA `(.L_x_120) ;  /* 0x0000000000107947 */ /* 0x000fec0003800000 */
.L_x_119:
[----:B------:R-:W-:-:S04]  /*57a0*/  LOP3.LUT R0, R0, 0x80000000, RZ, 0xc0, !PT ;  /* 0x8000000000007812 */ /* 0x000fc800078ec0ff */
[----:B------:R-:W-:Y:S01]  /*57b0*/  LOP3.LUT R0, R0, 0x7f800000, RZ, 0xfc, !PT ;  /* 0x7f80000000007812 */ /* 0x000fe200078efcff */
[----:B------:R-:W-:Y:S06]  /*57c0*/  BRA `(.L_x_120) ;  /* 0x0000000000047947 */ /* 0x000fec0003800000 */
.L_x_118:
[----:B------:R-:W-:-:S07]  /*57d0*/  LEA R0, R11, R0, 0x17 ;  /* 0x000000000b007211 */ /* 0x000fce00078eb8ff */
.L_x_120:
[----:B------:R-:W-:Y:S05]  /*57e0*/  BSYNC.RECONVERGENT B1 ;  /* 0x0000000000017941 */ /* 0x000fea0003800200 */
.L_x_117:
[----:B------:R-:W-:Y:S05]  /*57f0*/  BRA `(.L_x_121) ;  /* 0x0000000000207947 */ /* 0x000fea0003800000 */
.L_x_116:
[----:B------:R-:W-:-:S04]  /*5800*/  LOP3.LUT R0, R12, 0x80000000, R3, 0x48, !PT ;  /* 0x800000000c007812 */ /* 0x000fc800078e4803 */
[----:B------:R-:W-:Y:S01]  /*5810*/  LOP3.LUT R0, R0, 0x7f800000, RZ, 0xfc, !PT ;  /* 0x7f80000000007812 */ /* 0x000fe200078efcff */
[----:B------:R-:W-:Y:S06]  /*5820*/  BRA `(.L_x_121) ;  /* 0x0000000000147947 */ /* 0x000fec0003800000 */
.L_x_115:
[----:B------:R-:W-:Y:S01]  /*5830*/  LOP3.LUT R0, R12, 0x80000000, R3, 0x48, !PT ;  /* 0x800000000c007812 */ /* 0x000fe200078e4803 */
[----:B------:R-:W-:Y:S06]  /*5840*/  BRA `(.L_x_121) ;  /* 0x00000000000c7947 */ /* 0x000fec0003800000 */
.L_x_114:
[----:B------:R-:W0:Y:S01]  /*5850*/  MUFU.RSQ R0, -QNAN ;  /* 0xffc0000000007908 */ /* 0x000e220000001400 */
[----:B------:R-:W-:Y:S05]  /*5860*/  BRA `(.L_x_121) ;  /* 0x0000000000047947 */ /* 0x000fea0003800000 */
.L_x_113:
[----:B------:R-:W-:-:S07]  /*5870*/  FADD.FTZ R0, R3, R0 ;  /* 0x0000000003007221 */ /* 0x000fce0000010000 */
.L_x_121:
[----:B------:R-:W-:Y:S05]  /*5880*/  BSYNC.RECONVERGENT B0 ;  /* 0x0000000000007941 */ /* 0x000fea0003800200 */
.L_x_111:
[----:B------:R-:W-:Y:S01]  /*5890*/  HFMA2 R11, -RZ, RZ, 0, 0 ;  /* 0x00000000ff0b7431 */ /* 0x000fe200000001ff */
[----:B------:R-:W-:Y:S02]  /*58a0*/  MOV R10, R8 ;  /* 0x00000008000a7202 */ /* 0x000fe40000000f00 */
[----:B0-----:R-:W-:Y:S02]  /*58b0*/  MOV R3, R0 ;  /* 0x0000000000037202 */ /* 0x001fe40000000f00 */
[----:B------:R-:W-:Y:S05]  /*58c0*/  RET.REL.NODEC R10 `(_Z13logRegressionPfS_S_S_) ;  /* 0xffffffa40acc7950 */ /* 0x000fea0003c3ffff */
.L_x_122:
        /* <DEDUP_REMOVED lines=11> */
.L_x_125:


//--------------------- .text._Z10vectorAdd2PiS_S_i --------------------------
	.section	.text._Z10vectorAdd2PiS_S_i,"ax",@progbits
	.align	128
        .global         _Z10vectorAdd2PiS_S_i
        .type           _Z10vectorAdd2PiS_S_i,@function
        .size           _Z10vectorAdd2PiS_S_i,(.L_x_128 - _Z10vectorAdd2PiS_S_i)
        .other          _Z10vectorAdd2PiS_S_i,@"STO_CUDA_ENTRY STV_DEFAULT"
_Z10vectorAdd2PiS_S_i:
.text._Z10vectorAdd2PiS_S_i:
[----:B------:R-:W-:Y:S01]  /*0000*/  LDC R1, c[0x0][0x37c] ;  /* 0x0000df00ff017b82 */ /* 0x000fe20000000800 */
[----:B------:R-:W0:Y:S07]  /*0010*/  S2R R0, SR_TID.X ;  /* 0x0000000000007919 */ /* 0x000e2e0000002100 */
[----:B------:R-:W0:Y:S01]  /*0020*/  S2UR UR4, SR_CTAID.X ;  /* 0x00000000000479c3 */ /* 0x000e220000002500 */
[----:B------:R-:W1:Y:S07]  /*0030*/  LDCU UR5, c[0x0][0x398] ;  /* 0x00007300ff0577ac */ /* 0x000e6e0008000800 */
[----:B------:R-:W0:Y:S02]  /*0040*/  LDC R9, c[0x0][0x360] ;  /* 0x0000d800ff097b82 */ /* 0x000e240000000800 */
[----:B0-----:R-:W-:-:S05]  /*0050*/  IMAD R9, R9, UR4, R0 ;  /* 0x0000000409097c24 */ /* 0x001fca000f8e0200 */
[----:B-1----:R-:W-:-:S13]  /*0060*/  ISETP.GE.AND P0, PT, R9, UR5, PT ;  /* 0x0000000509007c0c */ /* 0x002fda000bf06270 */
[----:B------:R-:W-:Y:S05]  /*0070*/  @P0 EXIT ;  /* 0x000000000000094d */ /* 0x000fea0003800000 */
[----:B------:R-:W0:Y:S01]  /*0080*/  LDC.64 R2, c[0x0][0x380] ;  /* 0x0000e000ff027b82 */ /* 0x000e220000000a00 */
[----:B------:R-:W1:Y:S07]  /*0090*/  LDCU.64 UR4, c[0x0][0x358] ;  /* 0x00006b00ff0477ac */ /* 0x000e6e0008000a00 */
[----:B------:R-:W2:Y:S08]  /*00a0*/  LDC.64 R4, c[0x0][0x388] ;  /* 0x0000e200ff047b82 */ /* 0x000eb00000000a00 */
[----:B------:R-:W3:Y:S01]  /*00b0*/  LDC.64 R6, c[0x0][0x390] ;  /* 0x0000e400ff067b82 */ /* 0x000ee20000000a00 */
[----:B0-----:R-:W-:-:S06]  /*00c0*/  IMAD.WIDE R2, R9, 0x4, R2 ;  /* 0x0000000409027825 */ /* 0x001fcc00078e0202 */
[----:B-1----:R-:W4:Y:S01]  /*00d0*/  LDG.E R2, desc[UR4][R2.64] ;  /* 0x0000000402027981 */ /* 0x002f22000c1e1900 */
[----:B--2---:R-:W-:-:S06]  /*00e0*/  IMAD.WIDE R4, R9, 0x4, R4 ;  /* 0x0000000409047825 */ /* 0x004fcc00078e0204 */
[----:B------:R-:W4:Y:S01]  /*00f0*/  LDG.E R5, desc[UR4][R4.64] ;  /* 0x0000000404057981 */ /* 0x000f22000c1e1900 */
[----:B---3--:R-:W-:Y:S01]  /*0100*/  IMAD.WIDE R6, R9, 0x4, R6 ;  /* 0x0000000409067825 */ /* 0x008fe200078e0206 */
[----:B----4-:R-:W-:-:S04]  /*0110*/  IADD3 R0, PT, PT, R2, R5, RZ ;  /* 0x0000000502007210 */ /* 0x010fc80007ffe0ff */
[----:B------:R-:W-:-:S04]  /*0120*/  SHF.R.S32.HI R11, RZ, 0x1f, R0 ;  /* 0x0000001fff0b7819 */ /* 0x000fc80000011400 */
[----:B------:R-:W-:-:S04]  /*0130*/  LEA.HI R11, R11, R0, RZ, 0xa ;  /* 0x000000000b0b7211 */ /* 0x000fc800078f50ff */
[----:B------:R-:W-:-:S04]  /*0140*/  LOP3.LUT R11, R11, 0xfffffc00, RZ, 0xc0, !PT ;  /* 0xfffffc000b0b7812 */ /* 0x000fc800078ec0ff */
[----:B------:R-:W-:-:S05]  /*0150*/  IADD3 R11, PT, PT, R0, -R11, RZ ;  /* 0x8000000b000b7210 */ /* 0x000fca0007ffe0ff */
[----:B------:R-:W-:Y:S01]  /*0160*/  STG.E desc[UR4][R6.64], R11 ;  /* 0x0000000b06007986 */ /* 0x000fe2000c101904 */
[----:B------:R-:W-:Y:S05]  /*0170*/  EXIT ;  /* 0x000000000000794d */ /* 0x000fea0003800000 */
.L_x_123:
        /* <DEDUP_REMOVED lines=16> */
.L_x_128:


//--------------------- .nv.shared.reserved.0     --------------------------
	.section	.nv.shared.reserved.0,"aw",@nobits
	.weak		__nv_reservedSMEM_offset_0_alias
	.size		__nv_reservedSMEM_offset_0_alias, 0, 64
	.other		__nv_reservedSMEM_offset_0_alias,@"STO_CUDA_RESERVED_SHARED STV_DEFAULT"
__nv_reservedSMEM_offset_0_alias:
	.zero		0
	.zero		64


//--------------------- .nv.constant0._Z9vectorAddPiii --------------------------
	.section	.nv.constant0._Z9vectorAddPiii,"a",@progbits
	.sectionflags	@""
	.align	4
.nv.constant0._Z9vectorAddPiii:
	.zero		912


//--------------------- .nv.constant0._Z13logRegressionPfS_S_S_ --------------------------
	.section	.nv.constant0._Z13logRegressionPfS_S_S_,"a",@progbits
	.sectionflags	@""
	.align	4
.nv.constant0._Z13logRegressionPfS_S_S_:
	.zero		928


//--------------------- .nv.constant0._Z10vectorAdd2PiS_S_i --------------------------
	.section	.nv.constant0._Z10vectorAdd2PiS_S_i,"a",@progbits
	.sectionflags	@""
	.align	4
.nv.constant0._Z10vectorAdd2PiS_S_i:
	.zero		924


//--------------------- SYMBOLS --------------------------

	.type		.nv.reservedSmem.offset0,@object
	.size		.nv.reservedSmem.offset0,0x4
